//
// Generated by NVIDIA NVVM Compiler
//
// Compiler Build ID: CL-36424714
// Cuda compilation tools, release 13.0, V13.0.88
// Based on NVVM 20.0.0
//

.version 9.0
.target sm_100
.address_size 64

	// .globl	_Z3addiPfS_

.visible .entry _Z3addiPfS_(
	.param .u32 _Z3addiPfS__param_0,
	.param .u64 .ptr .align 1 _Z3addiPfS__param_1,
	.param .u64 .ptr .align 1 _Z3addiPfS__param_2
)
{
	.reg .pred 	%p<10>;
	.reg .b32 	%r<23>;
	.reg .b32 	%f<88>;
	.reg .b64 	%rd<28>;

	ld.param.u32 	%r16, [_Z3addiPfS__param_0];
	ld.param.u64 	%rd15, [_Z3addiPfS__param_1];
	ld.param.u64 	%rd16, [_Z3addiPfS__param_2];
	cvta.to.global.u64 	%rd1, %rd16;
	cvta.to.global.u64 	%rd2, %rd15;
	setp.lt.s32 	%p1, %r16, 1;
	@%p1 bra 	$L__BB0_13;
	and.b32  	%r1, %r16, 15;
	setp.lt.u32 	%p2, %r16, 16;
	mov.b32 	%r20, 0;
	@%p2 bra 	$L__BB0_4;
	and.b32  	%r20, %r16, 2147483632;
	neg.s32 	%r18, %r20;
	add.s64 	%rd25, %rd2, 32;
	add.s64 	%rd24, %rd1, 32;
$L__BB0_3:
	.pragma "nounroll";
	ld.global.f32 	%f1, [%rd25+-32];
	ld.global.f32 	%f2, [%rd24+-32];
	add.f32 	%f3, %f1, %f2;
	st.global.f32 	[%rd24+-32], %f3;
	ld.global.f32 	%f4, [%rd25+-28];
	ld.global.f32 	%f5, [%rd24+-28];
	add.f32 	%f6, %f4, %f5;
	st.global.f32 	[%rd24+-28], %f6;
	ld.global.f32 	%f7, [%rd25+-24];
	ld.global.f32 	%f8, [%rd24+-24];
	add.f32 	%f9, %f7, %f8;
	st.global.f32 	[%rd24+-24], %f9;
	ld.global.f32 	%f10, [%rd25+-20];
	ld.global.f32 	%f11, [%rd24+-20];
	add.f32 	%f12, %f10, %f11;
	st.global.f32 	[%rd24+-20], %f12;
	ld.global.f32 	%f13, [%rd25+-16];
	ld.global.f32 	%f14, [%rd24+-16];
	add.f32 	%f15, %f13, %f14;
	st.global.f32 	[%rd24+-16], %f15;
	ld.global.f32 	%f16, [%rd25+-12];
	ld.global.f32 	%f17, [%rd24+-12];
	add.f32 	%f18, %f16, %f17;
	st.global.f32 	[%rd24+-12], %f18;
	ld.global.f32 	%f19, [%rd25+-8];
	ld.global.f32 	%f20, [%rd24+-8];
	add.f32 	%f21, %f19, %f20;
	st.global.f32 	[%rd24+-8], %f21;
	ld.global.f32 	%f22, [%rd25+-4];
	ld.global.f32 	%f23, [%rd24+-4];
	add.f32 	%f24, %f22, %f23;
	st.global.f32 	[%rd24+-4], %f24;
	ld.global.f32 	%f25, [%rd25];
	ld.global.f32 	%f26, [%rd24];
	add.f32 	%f27, %f25, %f26;
	st.global.f32 	[%rd24], %f27;
	ld.global.f32 	%f28, [%rd25+4];
	ld.global.f32 	%f29, [%rd24+4];
	add.f32 	%f30, %f28, %f29;
	st.global.f32 	[%rd24+4], %f30;
	ld.global.f32 	%f31, [%rd25+8];
	ld.global.f32 	%f32, [%rd24+8];
	add.f32 	%f33, %f31, %f32;
	st.global.f32 	[%rd24+8], %f33;
	ld.global.f32 	%f34, [%rd25+12];
	ld.global.f32 	%f35, [%rd24+12];
	add.f32 	%f36, %f34, %f35;
	st.global.f32 	[%rd24+12], %f36;
	ld.global.f32 	%f37, [%rd25+16];
	ld.global.f32 	%f38, [%rd24+16];
	add.f32 	%f39, %f37, %f38;
	st.global.f32 	[%rd24+16], %f39;
	ld.global.f32 	%f40, [%rd25+20];
	ld.global.f32 	%f41, [%rd24+20];
	add.f32 	%f42, %f40, %f41;
	st.global.f32 	[%rd24+20], %f42;
	ld.global.f32 	%f43, [%rd25+24];
	ld.global.f32 	%f44, [%rd24+24];
	add.f32 	%f45, %f43, %f44;
	st.global.f32 	[%rd24+24], %f45;
	ld.global.f32 	%f46, [%rd25+28];
	ld.global.f32 	%f47, [%rd24+28];
	add.f32 	%f48, %f46, %f47;
	st.global.f32 	[%rd24+28], %f48;
	add.s32 	%r18, %r18, 16;
	add.s64 	%rd25, %rd25, 64;
	add.s64 	%rd24, %rd24, 64;
	setp.ne.s32 	%p3, %r18, 0;
	@%p3 bra 	$L__BB0_3;
$L__BB0_4:
	setp.eq.s32 	%p4, %r1, 0;
	@%p4 bra 	$L__BB0_13;
	and.b32  	%r7, %r16, 7;
	setp.lt.u32 	%p5, %r1, 8;
	@%p5 bra 	$L__BB0_7;
	mul.wide.u32 	%rd17, %r20, 4;
	add.s64 	%rd18, %rd2, %rd17;
	ld.global.f32 	%f49, [%rd18];
	add.s64 	%rd19, %rd1, %rd17;
	ld.global.f32 	%f50, [%rd19];
	add.f32 	%f51, %f49, %f50;
	st.global.f32 	[%rd19], %f51;
	ld.global.f32 	%f52, [%rd18+4];
	ld.global.f32 	%f53, [%rd19+4];
	add.f32 	%f54, %f52, %f53;
	st.global.f32 	[%rd19+4], %f54;
	ld.global.f32 	%f55, [%rd18+8];
	ld.global.f32 	%f56, [%rd19+8];
	add.f32 	%f57, %f55, %f56;
	st.global.f32 	[%rd19+8], %f57;
	ld.global.f32 	%f58, [%rd18+12];
	ld.global.f32 	%f59, [%rd19+12];
	add.f32 	%f60, %f58, %f59;
	st.global.f32 	[%rd19+12], %f60;
	ld.global.f32 	%f61, [%rd18+16];
	ld.global.f32 	%f62, [%rd19+16];
	add.f32 	%f63, %f61, %f62;
	st.global.f32 	[%rd19+16], %f63;
	ld.global.f32 	%f64, [%rd18+20];
	ld.global.f32 	%f65, [%rd19+20];
	add.f32 	%f66, %f64, %f65;
	st.global.f32 	[%rd19+20], %f66;
	ld.global.f32 	%f67, [%rd18+24];
	ld.global.f32 	%f68, [%rd19+24];
	add.f32 	%f69, %f67, %f68;
	st.global.f32 	[%rd19+24], %f69;
	ld.global.f32 	%f70, [%rd18+28];
	ld.global.f32 	%f71, [%rd19+28];
	add.f32 	%f72, %f70, %f71;
	st.global.f32 	[%rd19+28], %f72;
	add.s32 	%r20, %r20, 8;
$L__BB0_7:
	setp.eq.s32 	%p6, %r7, 0;
	@%p6 bra 	$L__BB0_13;
	and.b32  	%r10, %r16, 3;
	setp.lt.u32 	%p7, %r7, 4;
	@%p7 bra 	$L__BB0_10;
	mul.wide.u32 	%rd20, %r20, 4;
	add.s64 	%rd21, %rd2, %rd20;
	ld.global.f32 	%f73, [%rd21];
	add.s64 	%rd22, %rd1, %rd20;
	ld.global.f32 	%f74, [%rd22];
	add.f32 	%f75, %f73, %f74;
	st.global.f32 	[%rd22], %f75;
	ld.global.f32 	%f76, [%rd21+4];
	ld.global.f32 	%f77, [%rd22+4];
	add.f32 	%f78, %f76, %f77;
	st.global.f32 	[%rd22+4], %f78;
	ld.global.f32 	%f79, [%rd21+8];
	ld.global.f32 	%f80, [%rd22+8];
	add.f32 	%f81, %f79, %f80;
	st.global.f32 	[%rd22+8], %f81;
	ld.global.f32 	%f82, [%rd21+12];
	ld.global.f32 	%f83, [%rd22+12];
	add.f32 	%f84, %f82, %f83;
	st.global.f32 	[%rd22+12], %f84;
	add.s32 	%r20, %r20, 4;
$L__BB0_10:
	setp.eq.s32 	%p8, %r10, 0;
	@%p8 bra 	$L__BB0_13;
	mul.wide.u32 	%rd23, %r20, 4;
	add.s64 	%rd27, %rd1, %rd23;
	add.s64 	%rd26, %rd2, %rd23;
	neg.s32 	%r22, %r10;
$L__BB0_12:
	.pragma "nounroll";
	ld.global.f32 	%f85, [%rd26];
	ld.global.f32 	%f86, [%rd27];
	add.f32 	%f87, %f85, %f86;
	st.global.f32 	[%rd27], %f87;
	add.s64 	%rd27, %rd27, 4;
	add.s64 	%rd26, %rd26, 4;
	add.s32 	%r22, %r22, 1;
	setp.ne.s32 	%p9, %r22, 0;
	@%p9 bra 	$L__BB0_12;
$L__BB0_13:
	ret;

}
	// .globl	_Z10MatrixMultPfS_S_
.visible .entry _Z10MatrixMultPfS_S_(
	.param .u64 .ptr .align 1 _Z10MatrixMultPfS_S__param_0,
	.param .u64 .ptr .align 1 _Z10MatrixMultPfS_S__param_1,
	.param .u64 .ptr .align 1 _Z10MatrixMultPfS_S__param_2
)
{
	.reg .pred 	%p<5>;
	.reg .b32 	%r<22>;
	.reg .b32 	%f<16>;
	.reg .b64 	%rd<32>;

	ld.param.u64 	%rd14, [_Z10MatrixMultPfS_S__param_0];
	ld.param.u64 	%rd15, [_Z10MatrixMultPfS_S__param_1];
	ld.param.u64 	%rd16, [_Z10MatrixMultPfS_S__param_2];
	mov.u32 	%r8, %ctaid.x;
	mov.u32 	%r9, %ntid.x;
	mov.u32 	%r10, %tid.x;
	mad.lo.s32 	%r1, %r8, %r9, %r10;
	mov.u32 	%r11, %ctaid.y;
	mov.u32 	%r12, %ntid.y;
	mov.u32 	%r13, %tid.y;
	mad.lo.s32 	%r14, %r11, %r12, %r13;
	setp.gt.s32 	%p1, %r1, 100;
	setp.gt.u32 	%p2, %r14, 100;
	or.pred  	%p3, %p1, %p2;
	@%p3 bra 	$L__BB1_4;
	cvta.to.global.u64 	%rd17, %rd15;
	mul.lo.s32 	%r3, %r1, 100;
	add.s32 	%r16, %r14, 100;
	mul.wide.u32 	%rd18, %r16, 4;
	add.s64 	%rd31, %rd17, %rd18;
	add.s32 	%r17, %r14, 200;
	mul.wide.u32 	%rd19, %r17, 4;
	add.s64 	%rd30, %rd17, %rd19;
	add.s32 	%r18, %r14, 300;
	mul.wide.u32 	%rd20, %r18, 4;
	add.s64 	%rd29, %rd17, %rd20;
	mul.wide.u32 	%rd21, %r14, 4;
	add.s64 	%rd28, %rd17, %rd21;
	cvta.to.global.u64 	%rd22, %rd14;
	add.s64 	%rd5, %rd22, 8;
	mov.f32 	%f15, 0f00000000;
	mov.b32 	%r21, 0;
	mov.u32 	%r20, %r3;
$L__BB1_2:
	mul.wide.s32 	%rd23, %r20, 4;
	add.s64 	%rd24, %rd5, %rd23;
	ld.global.f32 	%f4, [%rd24+-8];
	ld.global.f32 	%f5, [%rd28];
	fma.rn.f32 	%f6, %f4, %f5, %f15;
	ld.global.f32 	%f7, [%rd24+-4];
	ld.global.f32 	%f8, [%rd31];
	fma.rn.f32 	%f9, %f7, %f8, %f6;
	ld.global.f32 	%f10, [%rd24];
	ld.global.f32 	%f11, [%rd30];
	fma.rn.f32 	%f12, %f10, %f11, %f9;
	ld.global.f32 	%f13, [%rd24+4];
	ld.global.f32 	%f14, [%rd29];
	fma.rn.f32 	%f15, %f13, %f14, %f12;
	add.s32 	%r21, %r21, 4;
	add.s64 	%rd31, %rd31, 1600;
	add.s64 	%rd30, %rd30, 1600;
	add.s64 	%rd29, %rd29, 1600;
	add.s64 	%rd28, %rd28, 1600;
	add.s32 	%r20, %r20, 4;
	setp.ne.s32 	%p4, %r21, 100;
	@%p4 bra 	$L__BB1_2;
	add.s32 	%r19, %r3, %r14;
	cvta.to.global.u64 	%rd25, %rd16;
	mul.wide.s32 	%rd26, %r19, 4;
	add.s64 	%rd27, %rd25, %rd26;
	st.global.f32 	[%rd27], %f15;
$L__BB1_4:
	ret;

}


// ===== COMPILED SASS (sm_100) =====

	.target	sm_100

	.elftype	@"ET_EXEC"


//--------------------- .note.nv.tkinfo           --------------------------
	.section	.note.nv.tkinfo,"",@"SHT_NOTE"
	.sectionflags	@"SHF_NOTE_NV_TKINFO"
	.tkinfo
        /*0018*/ 	.word	0x00000002
        /*0030*/ 	.string	""
        /*0030*/ 	.string	"ptxas"
        /*0030*/ 	.string	"Cuda compilation tools, release 13.0, V13.0.88"
        /*0030*/ 	.string	"Build cuda_13.0.r13.0/compiler.36424714_0"
        /*0030*/ 	.string	"-arch sm_100 -m 64 "



//--------------------- .note.nv.cuinfo           --------------------------
	.section	.note.nv.cuinfo,"",@"SHT_NOTE"
	.sectionflags	@"SHF_NOTE_NV_CUINFO"
        /*0018*/ 	.short	0x0002
        /*001a*/ 	.short	0x0064
        /*001c*/ 	.short	0x0082
	.zero		2


//--------------------- .nv.info                  --------------------------
	.section	.nv.info,"",@"SHT_CUDA_INFO"
	.align	4


	//----- nvinfo : EIATTR_REGCOUNT
	.align		4
        /*0000*/ 	.byte	0x04, 0x2f
        /*0002*/ 	.short	(.L_1 - .L_0)
	.align		4
.L_0:
        /*0004*/ 	.word	index@(_Z3addiPfS_)
        /*0008*/ 	.word	0x00000012


	//----- nvinfo : EIATTR_FRAME_SIZE
	.align		4
.L_1:
        /*000c*/ 	.byte	0x04, 0x11
        /*000e*/ 	.short	(.L_3 - .L_2)
	.align		4
.L_2:
        /*0010*/ 	.word	index@(_Z3addiPfS_)
        /*0014*/ 	.word	0x00000000


	//----- nvinfo : EIATTR_REGCOUNT
	.align		4
.L_3:
        /*0018*/ 	.byte	0x04, 0x2f
        /*001a*/ 	.short	(.L_5 - .L_4)
	.align		4
.L_4:
        /*001c*/ 	.word	index@(_Z10MatrixMultPfS_S_)
        /*0020*/ 	.word	0x00000020


	//----- nvinfo : EIATTR_FRAME_SIZE
	.align		4
.L_5:
        /*0024*/ 	.byte	0x04, 0x11
        /*0026*/ 	.short	(.L_7 - .L_6)
	.align		4
.L_6:
        /*0028*/ 	.word	index@(_Z10MatrixMultPfS_S_)
        /*002c*/ 	.word	0x00000000


	//----- nvinfo : EIATTR_MIN_STACK_SIZE
	.align		4
.L_7:
        /*0030*/ 	.byte	0x04, 0x12
        /*0032*/ 	.short	(.L_9 - .L_8)
	.align		4
.L_8:
        /*0034*/ 	.word	index@(_Z10MatrixMultPfS_S_)
        /*0038*/ 	.word	0x00000000


	//----- nvinfo : EIATTR_MIN_STACK_SIZE
	.align		4
.L_9:
        /*003c*/ 	.byte	0x04, 0x12
        /*003e*/ 	.short	(.L_11 - .L_10)
	.align		4
.L_10:
        /*0040*/ 	.word	index@(_Z3addiPfS_)
        /*0044*/ 	.word	0x00000000
.L_11:


//--------------------- .nv.compat                --------------------------
	.section	.nv.compat,"",@"SHT_CUDA_COMPAT_INFO"
	.align	4
        /*0000*/ 	.byte	0x02, 0x09, 0x00, 0x00, 0x02, 0x02, 0x01, 0x00, 0x02, 0x05, 0x05, 0x00, 0x03, 0x07, 0x01, 0x01
        /*0010*/ 	.byte	0x02, 0x03, 0x00, 0x00, 0x02, 0x06, 0x01, 0x00, 0x04, 0x0b, 0x08, 0x00, 0x09, 0x00, 0x00, 0x00
        /*0020*/ 	.byte	0x00, 0x00, 0x00, 0x00


//--------------------- .nv.info._Z10MatrixMultPfS_S_ --------------------------
	.section	.nv.info._Z10MatrixMultPfS_S_,"",@"SHT_CUDA_INFO"
	.sectionflags	@""
	.align	4


	//----- nvinfo : EIATTR_CUDA_API_VERSION
	.align		4
        /*0000*/ 	.byte	0x04, 0x37
        /*0002*/ 	.short	(.L_13 - .L_12)
.L_12:
        /*0004*/ 	.word	0x00000082


	//----- nvinfo : EIATTR_KPARAM_INFO
	.align		4
.L_13:
        /*0008*/ 	.byte	0x04, 0x17
        /*000a*/ 	.short	(.L_15 - .L_14)
.L_14:
        /*000c*/ 	.word	0x00000000
        /*0010*/ 	.short	0x0002
        /*0012*/ 	.short	0x0010
        /*0014*/ 	.byte	0x00, 0xf5, 0x21, 0x00


	//----- nvinfo : EIATTR_KPARAM_INFO
	.align		4
.L_15:
        /*0018*/ 	.byte	0x04, 0x17
        /*001a*/ 	.short	(.L_17 - .L_16)
.L_16:
        /*001c*/ 	.word	0x00000000
        /*0020*/ 	.short	0x0001
        /*0022*/ 	.short	0x0008
        /*0024*/ 	.byte	0x00, 0xf5, 0x21, 0x00


	//----- nvinfo : EIATTR_KPARAM_INFO
	.align		4
.L_17:
        /*0028*/ 	.byte	0x04, 0x17
        /*002a*/ 	.short	(.L_19 - .L_18)
.L_18:
        /*002c*/ 	.word	0x00000000
        /*0030*/ 	.short	0x0000
        /*0032*/ 	.short	0x0000
        /*0034*/ 	.byte	0x00, 0xf5, 0x21, 0x00


	//----- nvinfo : EIATTR_SPARSE_MMA_MASK
	.align		4
.L_19:
        /*0038*/ 	.byte	0x03, 0x50
        /*003a*/ 	.short	0x0000


	//----- nvinfo : EIATTR_MAXREG_COUNT
	.align		4
        /*003c*/ 	.byte	0x03, 0x1b
        /*003e*/ 	.short	0x00ff


	//----- nvinfo : EIATTR_MERCURY_ISA_VERSION
	.align		4
        /*0040*/ 	.byte	0x03, 0x5f
        /*0042*/ 	.short	0x0101


	//----- nvinfo : EIATTR_VRC_CTA_INIT_COUNT
	.align		4
        /*0044*/ 	.byte	0x02, 0x4a
	.zero		1
	.zero		1


	//----- nvinfo : EIATTR_EXIT_INSTR_OFFSETS
	.align		4
        /*0048*/ 	.byte	0x04, 0x1c
        /*004a*/ 	.short	(.L_21 - .L_20)


	//   ....[0]....
.L_20:
        /*004c*/ 	.word	0x000000b0


	//   ....[1]....
        /*0050*/ 	.word	0x000017c0


	//----- nvinfo : EIATTR_CBANK_PARAM_SIZE
	.align		4
.L_21:
        /*0054*/ 	.byte	0x03, 0x19
        /*0056*/ 	.short	0x0018


	//----- nvinfo : EIATTR_PARAM_CBANK
	.align		4
        /*0058*/ 	.byte	0x04, 0x0a
        /*005a*/ 	.short	(.L_23 - .L_22)
	.align		4
.L_22:
        /*005c*/ 	.word	index@(.nv.constant0._Z10MatrixMultPfS_S_)
        /*0060*/ 	.short	0x0380
        /*0062*/ 	.short	0x0018


	//----- nvinfo : EIATTR_SW_WAR
	.align		4
.L_23:
        /*0064*/ 	.byte	0x04, 0x36
        /*0066*/ 	.short	(.L_25 - .L_24)
.L_24:
        /*0068*/ 	.word	0x00000008
.L_25:


//--------------------- .nv.info._Z3addiPfS_      --------------------------
	.section	.nv.info._Z3addiPfS_,"",@"SHT_CUDA_INFO"
	.sectionflags	@""
	.align	4


	//----- nvinfo : EIATTR_CUDA_API_VERSION
	.align		4
        /*0000*/ 	.byte	0x04, 0x37
        /*0002*/ 	.short	(.L_27 - .L_26)
.L_26:
        /*0004*/ 	.word	0x00000082


	//----- nvinfo : EIATTR_KPARAM_INFO
	.align		4
.L_27:
        /*0008*/ 	.byte	0x04, 0x17
        /*000a*/ 	.short	(.L_29 - .L_28)
.L_28:
        /*000c*/ 	.word	0x00000000
        /*0010*/ 	.short	0x0002
        /*0012*/ 	.short	0x0010
        /*0014*/ 	.byte	0x00, 0xf5, 0x21, 0x00


	//----- nvinfo : EIATTR_KPARAM_INFO
	.align		4
.L_29:
        /*0018*/ 	.byte	0x04, 0x17
        /*001a*/ 	.short	(.L_31 - .L_30)
.L_30:
        /*001c*/ 	.word	0x00000000
        /*0020*/ 	.short	0x0001
        /*0022*/ 	.short	0x0008
        /*0024*/ 	.byte	0x00, 0xf5, 0x21, 0x00


	//----- nvinfo : EIATTR_KPARAM_INFO
	.align		4
.L_31:
        /*0028*/ 	.byte	0x04, 0x17
        /*002a*/ 	.short	(.L_33 - .L_32)
.L_32:
        /*002c*/ 	.word	0x00000000
        /*0030*/ 	.short	0x0000
        /*0032*/ 	.short	0x0000
        /*0034*/ 	.byte	0x00, 0xf0, 0x11, 0x00


	//----- nvinfo : EIATTR_SPARSE_MMA_MASK
	.align		4
.L_33:
        /*0038*/ 	.byte	0x03, 0x50
        /*003a*/ 	.short	0x0000


	//----- nvinfo : EIATTR_MAXREG_COUNT
	.align		4
        /*003c*/ 	.byte	0x03, 0x1b
        /*003e*/ 	.short	0x00ff


	//----- nvinfo : EIATTR_MERCURY_ISA_VERSION
	.align		4
        /*0040*/ 	.byte	0x03, 0x5f
        /*0042*/ 	.short	0x0101


	//----- nvinfo : EIATTR_VRC_CTA_INIT_COUNT
	.align		4
        /*0044*/ 	.byte	0x02, 0x4a
	.zero		1
	.zero		1


	//----- nvinfo : EIATTR_EXIT_INSTR_OFFSETS
	.align		4
        /*0048*/ 	.byte	0x04, 0x1c
        /*004a*/ 	.short	(.L_35 - .L_34)


	//   ....[0]....
.L_34:
        /*004c*/ 	.word	0x00000030


	//   ....[1]....
        /*0050*/ 	.word	0x00000600


	//   ....[2]....
        /*0054*/ 	.word	0x000008a0


	//   ....[3]....
        /*0058*/ 	.word	0x00000a40


	//   ....[4]....
        /*005c*/ 	.word	0x00000b90


	//----- nvinfo : EIATTR_CBANK_PARAM_SIZE
	.align		4
.L_35:
        /*0060*/ 	.byte	0x03, 0x19
        /*0062*/ 	.short	0x0018


	//----- nvinfo : EIATTR_PARAM_CBANK
	.align		4
        /*0064*/ 	.byte	0x04, 0x0a
        /*0066*/ 	.short	(.L_37 - .L_36)
	.align		4
.L_36:
        /*0068*/ 	.word	index@(.nv.constant0._Z3addiPfS_)
        /*006c*/ 	.short	0x0380
        /*006e*/ 	.short	0x0018


	//----- nvinfo : EIATTR_SW_WAR
	.align		4
.L_37:
        /*0070*/ 	.byte	0x04, 0x36
        /*0072*/ 	.short	(.L_39 - .L_38)
.L_38:
        /*0074*/ 	.word	0x00000008
.L_39:


//--------------------- .nv.callgraph             --------------------------
	.section	.nv.callgraph,"",@"SHT_CUDA_CALLGRAPH"
	.align	4
	.sectionentsize	8
	.align		4
        /*0000*/ 	.word	0x00000000
	.align		4
        /*0004*/ 	.word	0xffffffff
	.align		4
        /*0008*/ 	.word	0x00000000
	.align		4
        /*000c*/ 	.word	0xfffffffe
	.align		4
        /*0010*/ 	.word	0x00000000
	.align		4
        /*0014*/ 	.word	0xfffffffd
	.align		4
        /*0018*/ 	.word	0x00000000
	.align		4
        /*001c*/ 	.word	0xfffffffc


//--------------------- .text._Z10MatrixMultPfS_S_ --------------------------
	.section	.text._Z10MatrixMultPfS_S_,"ax",@progbits
	.align	128
        .global         _Z10MatrixMultPfS_S_
        .type           _Z10MatrixMultPfS_S_,@function
        .size           _Z10MatrixMultPfS_S_,(.L_x_7 - _Z10MatrixMultPfS_S_)
        .other          _Z10MatrixMultPfS_S_,@"STO_CUDA_ENTRY STV_DEFAULT"
_Z10MatrixMultPfS_S_:
.text._Z10MatrixMultPfS_S_:
[----:B------:R-:W-:Y:S01]  /*0000*/  LDC R1, c[0x0][0x37c] ;  /* 0x0000df00ff017b82 */ /* 0x000fe20000000800 */
[----:B------:R-:W0:Y:S07]  /*0010*/  S2R R3, SR_TID.Y ;  /* 0x0000000000037919 */ /* 0x000e2e0000002200 */
[----:B------:R-:W1:Y:S01]  /*0020*/  LDC R15, c[0x0][0x360] ;  /* 0x0000d800ff0f7b82 */ /* 0x000e620000000800 */
[----:B------:R-:W1:Y:S07]  /*0030*/  S2R R0, SR_TID.X ;  /* 0x0000000000007919 */ /* 0x000e6e0000002100 */
[----:B------:R-:W0:Y:S08]  /*0040*/  S2UR UR5, SR_CTAID.Y ;  /* 0x00000000000579c3 */ /* 0x000e300000002600 */
[----:B------:R-:W0:Y:S08]  /*0050*/  LDC R14, c[0x0][0x364] ;  /* 0x0000d900ff0e7b82 */ /* 0x000e300000000800 */
[----:B------:R-:W1:Y:S01]  /*0060*/  S2UR UR4, SR_CTAID.X ;  /* 0x00000000000479c3 */ /* 0x000e620000002500 */
[----:B0-----:R-:W-:-:S05]  /*0070*/  IMAD R14, R14, UR5, R3 ;  /* 0x000000050e0e7c24 */ /* 0x001fca000f8e0203 */
[----:B------:R-:W-:Y:S01]  /*0080*/  ISETP.GT.U32.AND P0, PT, R14, 0x64, PT ;  /* 0x000000640e00780c */ /* 0x000fe20003f04070 */
[----:B-1----:R-:W-:-:S05]  /*0090*/  IMAD R15, R15, UR4, R0 ;  /* 0x000000040f0f7c24 */ /* 0x002fca000f8e0200 */
[----:B------:R-:W-:-:S13]  /*00a0*/  ISETP.GT.OR P0, PT, R15, 0x64, P0 ;  /* 0x000000640f00780c */ /* 0x000fda0000704670 */
[----:B------:R-:W-:Y:S05]  /*00b0*/  @P0 EXIT ;  /* 0x000000000000094d */ /* 0x000fea0003800000 */
[----:B------:R-:W0:Y:S01]  /*00c0*/  LDCU.64 UR4, c[0x0][0x380] ;  /* 0x00007000ff0477ac */ /* 0x000e220008000a00 */
[----:B------:R-:W1:Y:S01]  /*00d0*/  LDC.64 R2, c[0x0][0x388] ;  /* 0x0000e200ff027b82 */ /* 0x000e620000000a00 */
[----:B------:R-:W-:Y:S01]  /*00e0*/  IMAD R15, R15, 0x64, RZ ;  /* 0x000000640f0f7824 */ /* 0x000fe200078e02ff */
[C---:B------:R-:W-:Y:S01]  /*00f0*/  IADD3 R9, PT, PT, R14.reuse, 0x64, RZ ;  /* 0x000000640e097810 */ /* 0x040fe20007ffe0ff */
[----:B------:R-:W2:Y:S01]  /*0100*/  LDCU.64 UR6, c[0x0][0x358] ;  /* 0x00006b00ff0677ac */ /* 0x000ea20008000a00 */
[----:B------:R-:W-:Y:S01]  /*0110*/  IADD3 R7, PT, PT, R14, 0xc8, RZ ;  /* 0x000000c80e077810 */ /* 0x000fe20007ffe0ff */
[----:B0-----:R-:W-:-:S04]  /*0120*/  UIADD3 UR4, UP0, UPT, UR4, 0x8, URZ ;  /* 0x0000000804047890 */ /* 0x001fc8000ff1e0ff */
[----:B------:R-:W-:Y:S02]  /*0130*/  UIADD3.X UR5, UPT, UPT, URZ, UR5, URZ, UP0, !UPT ;  /* 0x00000005ff057290 */ /* 0x000fe400087fe4ff */
[----:B------:R-:W-:Y:S01]  /*0140*/  MOV R4, UR4 ;  /* 0x0000000400047c02 */ /* 0x000fe20008000f00 */
[----:B-1----:R-:W-:-:S03]  /*0150*/  IMAD.WIDE.U32 R10, R14, 0x4, R2 ;  /* 0x000000040e0a7825 */ /* 0x002fc600078e0002 */
[----:B------:R-:W-:Y:S01]  /*0160*/  MOV R5, UR5 ;  /* 0x0000000500057c02 */ /* 0x000fe20008000f00 */
[----:B------:R-:W-:Y:S01]  /*0170*/  IMAD.WIDE.U32 R8, R9, 0x4, R2 ;  /* 0x0000000409087825 */ /* 0x000fe200078e0002 */
[----:B--2---:R-:W2:Y:S03]  /*0180*/  LDG.E R23, desc[UR6][R10.64] ;  /* 0x000000060a177981 */ /* 0x004ea6000c1e1900 */
[----:B------:R-:W-:Y:S01]  /*0190*/  IMAD.WIDE R24, R15, 0x4, R4 ;  /* 0x000000040f187825 */ /* 0x000fe200078e0204 */
[----:B------:R-:W3:Y:S04]  /*01a0*/  LDG.E R22, desc[UR6][R8.64] ;  /* 0x0000000608167981 */ /* 0x000ee8000c1e1900 */
[----:B------:R-:W2:Y:S04]  /*01b0*/  LDG.E R0, desc[UR6][R24.64+-0x8] ;  /* 0xfffff80618007981 */ /* 0x000ea8000c1e1900 */
[----:B------:R-:W3:Y:S01]  /*01c0*/  LDG.E R27, desc[UR6][R24.64+-0x4] ;  /* 0xfffffc06181b7981 */ /* 0x000ee2000c1e1900 */
[----:B------:R-:W-:Y:S01]  /*01d0*/  IMAD.WIDE.U32 R6, R7, 0x4, R2 ;  /* 0x0000000407067825 */ /* 0x000fe200078e0002 */
[----:B------:R-:W-:-:S02]  /*01e0*/  IADD3 R13, PT, PT, R14, 0x12c, RZ ;  /* 0x0000012c0e0d7810 */ /* 0x000fc40007ffe0ff */
[----:B------:R-:W4:Y:S04]  /*01f0*/  LDG.E R19, desc[UR6][R24.64] ;  /* 0x0000000618137981 */ /* 0x000f28000c1e1900 */
[----:B------:R-:W4:Y:S01]  /*0200*/  LDG.E R16, desc[UR6][R6.64] ;  /* 0x0000000606107981 */ /* 0x000f22000c1e1900 */
[----:B------:R-:W-:Y:S01]  /*0210*/  IMAD.WIDE.U32 R2, R13, 0x4, R2 ;  /* 0x000000040d027825 */ /* 0x000fe200078e0002 */
[----:B------:R-:W-:Y:S02]  /*0220*/  IADD3 R21, PT, PT, R15, 0x4, RZ ;  /* 0x000000040f157810 */ /* 0x000fe40007ffe0ff */
[----:B------:R0:W5:Y:S04]  /*0230*/  LDG.E R12, desc[UR6][R24.64+0x4] ;  /* 0x00000406180c7981 */ /* 0x000168000c1e1900 */
[----:B------:R-:W5:Y:S01]  /*0240*/  LDG.E R17, desc[UR6][R2.64] ;  /* 0x0000000602117981 */ /* 0x000f62000c1e1900 */
[----:B------:R-:W-:-:S03]  /*0250*/  IMAD.WIDE R20, R21, 0x4, R4 ;  /* 0x0000000415147825 */ /* 0x000fc600078e0204 */
[----:B------:R-:W5:Y:S04]  /*0260*/  LDG.E R13, desc[UR6][R10.64+0x640] ;  /* 0x000640060a0d7981 */ /* 0x000f68000c1e1900 */
[----:B------:R-:W5:Y:S04]  /*0270*/  LDG.E R26, desc[UR6][R20.64+-0x8] ;  /* 0xfffff806141a7981 */ /* 0x000f68000c1e1900 */
[----:B------:R-:W5:Y:S01]  /*0280*/  LDG.E R18, desc[UR6][R8.64+0x640] ;  /* 0x0006400608127981 */ /* 0x000f62000c1e1900 */
[----:B0-----:R-:W-:-:S05]  /*0290*/  IADD3 R25, PT, PT, R15, 0x8, RZ ;  /* 0x000000080f197810 */ /* 0x001fca0007ffe0ff */
[----:B------:R-:W-:-:S04]  /*02a0*/  IMAD.WIDE R24, R25, 0x4, R4 ;  /* 0x0000000419187825 */ /* 0x000fc800078e0204 */
[----:B--2---:R-:W-:Y:S02]  /*02b0*/  FFMA R0, R0, R23, RZ ;  /* 0x0000001700007223 */ /* 0x004fe400000000ff */
[----:B------:R-:W2:Y:S02]  /*02c0*/  LDG.E R23, desc[UR6][R20.64+-0x4] ;  /* 0xfffffc0614177981 */ /* 0x000ea4000c1e1900 */
[----:B---3--:R-:W-:Y:S02]  /*02d0*/  FFMA R0, R27, R22, R0 ;  /* 0x000000161b007223 */ /* 0x008fe40000000000 */
[----:B------:R-:W3:Y:S04]  /*02e0*/  LDG.E R22, desc[UR6][R6.64+0x640] ;  /* 0x0006400606167981 */ /* 0x000ee8000c1e1900 */
[----:B------:R-:W3:Y:S01]  /*02f0*/  LDG.E R27, desc[UR6][R20.64] ;  /* 0x00000006141b7981 */ /* 0x000ee2000c1e1900 */
[----:B----4-:R-:W-:-:S03]  /*0300*/  FFMA R29, R19, R16, R0 ;  /* 0x00000010131d7223 */ /* 0x010fc60000000000 */
[----:B------:R0:W4:Y:S04]  /*0310*/  LDG.E R16, desc[UR6][R20.64+0x4] ;  /* 0x0000040614107981 */ /* 0x000128000c1e1900 */
[----:B------:R-:W4:Y:S01]  /*0320*/  LDG.E R19, desc[UR6][R2.64+0x640] ;  /* 0x0006400602137981 */ /* 0x000f22000c1e1900 */
[----:B-----5:R-:W-:-:S03]  /*0330*/  FFMA R29, R12, R17, R29 ;  /* 0x000000110c1d7223 */ /* 0x020fc6000000001d */
[----:B------:R-:W5:Y:S04]  /*0340*/  LDG.E R12, desc[UR6][R10.64+0xc80] ;  /* 0x000c80060a0c7981 */ /* 0x000f68000c1e1900 */
[----:B------:R-:W5:Y:S01]  /*0350*/  LDG.E R17, desc[UR6][R24.64+-0x8] ;  /* 0xfffff80618117981 */ /* 0x000f62000c1e1900 */
[----:B------:R-:W-:-:S03]  /*0360*/  FFMA R26, R26, R13, R29 ;  /* 0x0000000d1a1a7223 */ /* 0x000fc6000000001d */
[----:B------:R-:W5:Y:S04]  /*0370*/  LDG.E R0, desc[UR6][R8.64+0xc80] ;  /* 0x000c800608007981 */ /* 0x000f68000c1e1900 */
[----:B------:R-:W5:Y:S01]  /*0380*/  LDG.E R13, desc[UR6][R24.64+-0x4] ;  /* 0xfffffc06180d7981 */ /* 0x000f62000c1e1900 */
[----:B0-----:R-:W-:-:S03]  /*0390*/  IADD3 R21, PT, PT, R15, 0xc, RZ ;  /* 0x0000000c0f157810 */ /* 0x001fc60007ffe0ff */
[----:B------:R-:W5:Y:S02]  /*03a0*/  LDG.E R29, desc[UR6][R2.64+0xc80] ;  /* 0x000c8006021d7981 */ /* 0x000f64000c1e1900 */
[----:B------:R-:W-:-:S04]  /*03b0*/  IMAD.WIDE R20, R21, 0x4, R4 ;  /* 0x0000000415147825 */ /* 0x000fc800078e0204 */
[----:B--2---:R-:W-:Y:S02]  /*03c0*/  FFMA R18, R23, R18, R26 ;  /* 0x0000001217127223 */ /* 0x004fe4000000001a */
[----:B------:R-:W2:Y:S04]  /*03d0*/  LDG.E R23, desc[UR6][R24.64] ;  /* 0x0000000618177981 */ /* 0x000ea8000c1e1900 */
[----:B------:R0:W2:Y:S01]  /*03e0*/  LDG.E R26, desc[UR6][R24.64+0x4] ;  /* 0x00000406181a7981 */ /* 0x0000a2000c1e1900 */
[----:B---3--:R-:W-:-:S03]  /*03f0*/  FFMA R27, R27, R22, R18 ;  /* 0x000000161b1b7223 */ /* 0x008fc60000000012 */
[----:B------:R-:W2:Y:S04]  /*0400*/  LDG.E R18, desc[UR6][R6.64+0xc80] ;  /* 0x000c800606127981 */ /* 0x000ea8000c1e1900 */
[----:B------:R-:W3:Y:S01]  /*0410*/  LDG.E R22, desc[UR6][R10.64+0x12c0] ;  /* 0x0012c0060a167981 */ /* 0x000ee2000c1e1900 */
[----:B----4-:R-:W-:-:S03]  /*0420*/  FFMA R16, R16, R19, R27 ;  /* 0x0000001310107223 */ /* 0x010fc6000000001b */
[----:B------:R-:W3:Y:S04]  /*0430*/  LDG.E R27, desc[UR6][R20.64+-0x8] ;  /* 0xfffff806141b7981 */ /* 0x000ee8000c1e1900 */
[----:B------:R-:W4:Y:S01]  /*0440*/  LDG.E R19, desc[UR6][R20.64+-0x4] ;  /* 0xfffffc0614137981 */ /* 0x000f22000c1e1900 */
[----:B-----5:R-:W-:-:S03]  /*0450*/  FFMA R12, R17, R12, R16 ;  /* 0x0000000c110c7223 */ /* 0x020fc60000000010 */
[----:B------:R-:W4:Y:S04]  /*0460*/  LDG.E R16, desc[UR6][R8.64+0x12c0] ;  /* 0x0012c00608107981 */ /* 0x000f28000c1e1900 */
[----:B------:R-:W5:Y:S01]  /*0470*/  LDG.E R17, desc[UR6][R20.64] ;  /* 0x0000000614117981 */ /* 0x000f62000c1e1900 */
[----:B------:R-:W-:-:S03]  /*0480*/  FFMA R28, R13, R0, R12 ;  /* 0x000000000d1c7223 */ /* 0x000fc6000000000c */
[----:B------:R-:W5:Y:S04]  /*0490*/  LDG.E R12, desc[UR6][R6.64+0x12c0] ;  /* 0x0012c006060c7981 */ /* 0x000f68000c1e1900 */
[----:B------:R1:W5:Y:S04]  /*04a0*/  LDG.E R0, desc[UR6][R20.64+0x4] ;  /* 0x0000040614007981 */ /* 0x000368000c1e1900 */
[----:B------:R-:W5:Y:S01]  /*04b0*/  LDG.E R13, desc[UR6][R2.64+0x12c0] ;  /* 0x0012c006020d7981 */ /* 0x000f62000c1e1900 */
[----:B0-----:R-:W-:-:S05]  /*04c0*/  IADD3 R25, PT, PT, R15, 0x10, RZ ;  /* 0x000000100f197810 */ /* 0x001fca0007ffe0ff */
[----:B------:R-:W-:Y:S01]  /*04d0*/  IMAD.WIDE R24, R25, 0x4, R4 ;  /* 0x0000000419187825 */ /* 0x000fe200078e0204 */
[----:B-1----:R-:W-:-:S05]  /*04e0*/  IADD3 R21, PT, PT, R15, 0x14, RZ ;  /* 0x000000140f157810 */ /* 0x002fca0007ffe0ff */
[----:B------:R-:W-:-:S04]  /*04f0*/  IMAD.WIDE R20, R21, 0x4, R4 ;  /* 0x0000000415147825 */ /* 0x000fc800078e0204 */
[----:B--2---:R-:W-:Y:S02]  /*0500*/  FFMA R23, R23, R18, R28 ;  /* 0x0000001217177223 */ /* 0x004fe4000000001c */
[----:B------:R-:W2:Y:S02]  /*0510*/  LDG.E R18, desc[UR6][R10.64+0x1900] ;  /* 0x001900060a127981 */ /* 0x000ea4000c1e1900 */
[----:B------:R-:W-:Y:S02]  /*0520*/  FFMA R26, R26, R29, R23 ;  /* 0x0000001d1a1a7223 */ /* 0x000fe40000000017 */
[----:B------:R-:W2:Y:S02]  /*0530*/  LDG.E R23, desc[UR6][R24.64+-0x8] ;  /* 0xfffff80618177981 */ /* 0x000ea4000c1e1900 */
[----:B---3--:R-:W-:Y:S02]  /*0540*/  FFMA R26, R27, R22, R26 ;  /* 0x000000161b1a7223 */ /* 0x008fe4000000001a */
[----:B------:R-:W3:Y:S04]  /*0550*/  LDG.E R22, desc[UR6][R8.64+0x1900] ;  /* 0x0019000608167981 */ /* 0x000ee8000c1e1900 */
[----:B------:R-:W3:Y:S01]  /*0560*/  LDG.E R27, desc[UR6][R24.64+-0x4] ;  /* 0xfffffc06181b7981 */ /* 0x000ee2000c1e1900 */
[----:B----4-:R-:W-:-:S03]  /*0570*/  FFMA R26, R19, R16, R26 ;  /* 0x00000010131a7223 */ /* 0x010fc6000000001a */
[----:B------:R-:W4:Y:S04]  /*0580*/  LDG.E R16, desc[UR6][R6.64+0x1900] ;  /* 0x0019000606107981 */ /* 0x000f28000c1e1900 */
[----:B------:R-:W4:Y:S01]  /*0590*/  LDG.E R19, desc[UR6][R24.64] ;  /* 0x0000000618137981 */ /* 0x000f22000c1e1900 */
[----:B-----5:R-:W-:-:S03]  /*05a0*/  FFMA R29, R17, R12, R26 ;  /* 0x0000000c111d7223 */ /* 0x020fc6000000001a */
[----:B------:R0:W5:Y:S04]  /*05b0*/  LDG.E R12, desc[UR6][R24.64+0x4] ;  /* 0x00000406180c7981 */ /* 0x000168000c1e1900 */
[----:B------:R-:W5:Y:S01]  /*05c0*/  LDG.E R17, desc[UR6][R2.64+0x1900] ;  /* 0x0019000602117981 */ /* 0x000f62000c1e1900 */
[----:B------:R-:W-:-:S03]  /*05d0*/  FFMA R26, R0, R13, R29 ;  /* 0x0000000d001a7223 */ /* 0x000fc6000000001d */
[----:B------:R-:W5:Y:S04]  /*05e0*/  LDG.E R0, desc[UR6][R10.64+0x1f40] ;  /* 0x001f40060a007981 */ /* 0x000f68000c1e1900 */
[----:B------:R-:W5:Y:S01]  /*05f0*/  LDG.E R13, desc[UR6][R20.64+-0x8] ;  /* 0xfffff806140d7981 */ /* 0x000f62000c1e1900 */
[----:B0-----:R-:W-:-:S05]  /*0600*/  IADD3 R25, PT, PT, R15, 0x18, RZ ;  /* 0x000000180f197810 */ /* 0x001fca0007ffe0ff */
[----:B------:R-:W-:-:S04]  /*0610*/  IMAD.WIDE R24, R25, 0x4, R4 ;  /* 0x0000000419187825 */ /* 0x000fc800078e0204 */
[----:B--2---:R-:W-:Y:S02]  /*0620*/  FFMA R26, R23, R18, R26 ;  /* 0x00000012171a7223 */ /* 0x004fe4000000001a */
[----:B------:R-:W2:Y:S04]  /*0630*/  LDG.E R18, desc[UR6][R8.64+0x1f40] ;  /* 0x001f400608127981 */ /* 0x000ea8000c1e1900 */
[----:B------:R-:W2:Y:S01]  /*0640*/  LDG.E R23, desc[UR6][R20.64+-0x4] ;  /* 0xfffffc0614177981 */ /* 0x000ea2000c1e1900 */
[----:B---3--:R-:W-:-:S03]  /*0650*/  FFMA R26, R27, R22, R26 ;  /* 0x000000161b1a7223 */ /* 0x008fc6000000001a */
[----:B------:R-:W3:Y:S04]  /*0660*/  LDG.E R22, desc[UR6][R6.64+0x1f40] ;  /* 0x001f400606167981 */ /* 0x000ee8000c1e1900 */
[----:B------:R-:W3:Y:S01]  /*0670*/  LDG.E R27, desc[UR6][R20.64] ;  /* 0x00000006141b7981 */ /* 0x000ee2000c1e1900 */
[----:B----4-:R-:W-:-:S03]  /*0680*/  FFMA R29, R19, R16, R26 ;  /* 0x00000010131d7223 */ /* 0x010fc6000000001a */
[----:B------:R-:W4:Y:S04]  /*0690*/  LDG.E R16, desc[UR6][R20.64+0x4] ;  /* 0x0000040614107981 */ /* 0x000f28000c1e1900 */
[----:B------:R-:W4:Y:S01]  /*06a0*/  LDG.E R19, desc[UR6][R2.64+0x1f40] ;  /* 0x001f400602137981 */ /* 0x000f22000c1e1900 */
[----:B-----5:R-:W-:-:S03]  /*06b0*/  FFMA R26, R12, R17, R29 ;  /* 0x000000110c1a7223 */ /* 0x020fc6000000001d */
[----:B------:R-:W5:Y:S04]  /*06c0*/  LDG.E R12, desc[UR6][R10.64+0x2580] ;  /* 0x002580060a0c7981 */ /* 0x000f68000c1e1900 */
[----:B------:R-:W5:Y:S01]  /*06d0*/  LDG.E R17, desc[UR6][R24.64+-0x8] ;  /* 0xfffff80618117981 */ /* 0x000f62000c1e1900 */
[----:B------:R-:W-:-:S03]  /*06e0*/  FFMA R26, R13, R0, R26 ;  /* 0x000000000d1a7223 */ /* 0x000fc6000000001a */
[----:B------:R-:W5:Y:S04]  /*06f0*/  LDG.E R0, desc[UR6][R8.64+0x2580] ;  /* 0x0025800608007981 */ /* 0x000f68000c1e1900 */
[----:B------:R-:W5:Y:S01]  /*0700*/  LDG.E R13, desc[UR6][R24.64+-0x4] ;  /* 0xfffffc06180d7981 */ /* 0x000f62000c1e1900 */
[----:B------:R-:W-:-:S03]  /*0710*/  IADD3 R29, PT, PT, R15, 0x1c, RZ ;  /* 0x0000001c0f1d7810 */ /* 0x000fc60007ffe0ff */
[----:B------:R-:W5:Y:S02]  /*0720*/  LDG.E R21, desc[UR6][R24.64] ;  /* 0x0000000618157981 */ /* 0x000f64000c1e1900 */
[----:B------:R-:W-:Y:S02]  /*0730*/  IMAD.WIDE R28, R29, 0x4, R4 ;  /* 0x000000041d1c7825 */ /* 0x000fe400078e0204 */
[----:B------:R-:W5:Y:S02]  /*0740*/  LDG.E R20, desc[UR6][R10.64+0x2bc0] ;  /* 0x002bc0060a147981 */ /* 0x000f64000c1e1900 */
[----:B--2---:R-:W-:-:S04]  /*0750*/  FFMA R18, R23, R18, R26 ;  /* 0x0000001217127223 */ /* 0x004fc8000000001a */
[----:B---3--:R-:W-:Y:S02]  /*0760*/  FFMA R23, R27, R22, R18 ;  /* 0x000000161b177223 */ /* 0x008fe40000000012 */
[----:B------:R-:W2:Y:S04]  /*0770*/  LDG.E R18, desc[UR6][R6.64+0x2580] ;  /* 0x0025800606127981 */ /* 0x000ea8000c1e1900 */
[----:B------:R0:W3:Y:S04]  /*0780*/  LDG.E R22, desc[UR6][R24.64+0x4] ;  /* 0x0000040618167981 */ /* 0x0000e8000c1e1900 */
[----:B------:R-:W3:Y:S01]  /*0790*/  LDG.E R27, desc[UR6][R2.64+0x2580] ;  /* 0x00258006021b7981 */ /* 0x000ee2000c1e1900 */
[----:B----4-:R-:W-:-:S03]  /*07a0*/  FFMA R16, R16, R19, R23 ;  /* 0x0000001310107223 */ /* 0x010fc60000000017 */
[----:B------:R-:W4:Y:S01]  /*07b0*/  LDG.E R23, desc[UR6][R28.64+-0x8] ;  /* 0xfffff8061c177981 */ /* 0x000f22000c1e1900 */
[----:B-----5:R-:W-:-:S03]  /*07c0*/  FFMA R12, R17, R12, R16 ;  /* 0x0000000c110c7223 */ /* 0x020fc60000000010 */
[----:B------:R-:W5:Y:S04]  /*07d0*/  LDG.E R16, desc[UR6][R8.64+0x2bc0] ;  /* 0x002bc00608107981 */ /* 0x000f68000c1e1900 */
[----:B------:R-:W5:Y:S01]  /*07e0*/  LDG.E R19, desc[UR6][R28.64+-0x4] ;  /* 0xfffffc061c137981 */ /* 0x000f62000c1e1900 */
[----:B------:R-:W-:-:S03]  /*07f0*/  FFMA R26, R13, R0, R12 ;  /* 0x000000000d1a7223 */ /* 0x000fc6000000000c */
[----:B------:R-:W5:Y:S04]  /*0800*/  LDG.E R12, desc[UR6][R6.64+0x2bc0] ;  /* 0x002bc006060c7981 */ /* 0x000f68000c1e1900 */
[----:B------:R-:W5:Y:S04]  /*0810*/  LDG.E R13, desc[UR6][R28.64] ;  /* 0x000000061c0d7981 */ /* 0x000f68000c1e1900 */
[----:B------:R1:W5:Y:S04]  /*0820*/  LDG.E R0, desc[UR6][R28.64+0x4] ;  /* 0x000004061c007981 */ /* 0x000368000c1e1900 */
[----:B------:R-:W5:Y:S01]  /*0830*/  LDG.E R17, desc[UR6][R2.64+0x2bc0] ;  /* 0x002bc00602117981 */ /* 0x000f62000c1e1900 */
[----:B0-----:R-:W-:-:S05]  /*0840*/  IADD3 R25, PT, PT, R15, 0x20, RZ ;  /* 0x000000200f197810 */ /* 0x001fca0007ffe0ff */
[----:B------:R-:W-:-:S04]  /*0850*/  IMAD.WIDE R24, R25, 0x4, R4 ;  /* 0x0000000419187825 */ /* 0x000fc800078e0204 */
[----:B--2---:R-:W-:Y:S02]  /*0860*/  FFMA R21, R21, R18, R26 ;  /* 0x0000001215157223 */ /* 0x004fe4000000001a */
[----:B------:R-:W2:Y:S02]  /*0870*/  LDG.E R18, desc[UR6][R10.64+0x3200] ;  /* 0x003200060a127981 */ /* 0x000ea4000c1e1900 */
[----:B---3--:R-:W-:Y:S02]  /*0880*/  FFMA R22, R22, R27, R21 ;  /* 0x0000001b16167223 */ /* 0x008fe40000000015 */
[----:B------:R-:W2:Y:S02]  /*0890*/  LDG.E R21, desc[UR6][R24.64+-0x8] ;  /* 0xfffff80618157981 */ /* 0x000ea4000c1e1900 */
[----:B----4-:R-:W-:Y:S02]  /*08a0*/  FFMA R20, R23, R20, R22 ;  /* 0x0000001417147223 */ /* 0x010fe40000000016 */
[----:B------:R-:W3:Y:S04]  /*08b0*/  LDG.E R22, desc[UR6][R8.64+0x3200] ;  /* 0x0032000608167981 */ /* 0x000ee8000c1e1900 */
[----:B------:R-:W3:Y:S01]  /*08c0*/  LDG.E R27, desc[UR6][R24.64+-0x4] ;  /* 0xfffffc06181b7981 */ /* 0x000ee2000c1e1900 */
[----:B-----5:R-:W-:-:S03]  /*08d0*/  FFMA R16, R19, R16, R20 ;  /* 0x0000001013107223 */ /* 0x020fc60000000014 */
[----:B------:R-:W4:Y:S04]  /*08e0*/  LDG.E R20, desc[UR6][R6.64+0x3200] ;  /* 0x0032000606147981 */ /* 0x000f28000c1e1900 */
[----:B------:R-:W4:Y:S01]  /*08f0*/  LDG.E R23, desc[UR6][R24.64] ;  /* 0x0000000618177981 */ /* 0x000f22000c1e1900 */
[----:B-1----:R-:W-:Y:S01]  /*0900*/  FFMA R29, R13, R12, R16 ;  /* 0x0000000c0d1d7223 */ /* 0x002fe20000000010 */
[----:B------:R-:W-:Y:S02]  /*0910*/  IADD3 R13, PT, PT, R15, 0x24, RZ ;  /* 0x000000240f0d7810 */ /* 0x000fe40007ffe0ff */
[----:B------:R-:W5:Y:S03]  /*0920*/  LDG.E R16, desc[UR6][R24.64+0x4] ;  /* 0x0000040618107981 */ /* 0x000f66000c1e1900 */
[----:B------:R-:W-:Y:S01]  /*0930*/  IMAD.WIDE R12, R13, 0x4, R4 ;  /* 0x000000040d0c7825 */ /* 0x000fe200078e0204 */
[----:B------:R-:W5:Y:S03]  /*0940*/  LDG.E R19, desc[UR6][R2.64+0x3200] ;  /* 0x0032000602137981 */ /* 0x000f66000c1e1900 */
[----:B------:R-:W-:-:S02]  /*0950*/  FFMA R26, R0, R17, R29 ;  /* 0x00000011001a7223 */ /* 0x000fc4000000001d */
[----:B------:R-:W5:Y:S04]  /*0960*/  LDG.E R0, desc[UR6][R10.64+0x3840] ;  /* 0x003840060a007981 */ /* 0x000f68000c1e1900 */
[----:B------:R-:W5:Y:S04]  /*0970*/  LDG.E R17, desc[UR6][R12.64+-0x8] ;  /* 0xfffff8060c117981 */ /* 0x000f68000c1e1900 */
[----:B------:R-:W5:Y:S01]  /*0980*/  LDG.E R25, desc[UR6][R12.64] ;  /* 0x000000060c197981 */ /* 0x000f62000c1e1900 */
[----:B------:R-:W-:-:S05]  /*0990*/  IADD3 R29, PT, PT, R15, 0x28, RZ ;  /* 0x000000280f1d7810 */ /* 0x000fca0007ffe0ff */
[----:B------:R-:W-:-:S04]  /*09a0*/  IMAD.WIDE R28, R29, 0x4, R4 ;  /* 0x000000041d1c7825 */ /* 0x000fc800078e0204 */
[----:B--2---:R-:W-:Y:S02]  /*09b0*/  FFMA R26, R21, R18, R26 ;  /* 0x00000012151a7223 */ /* 0x004fe4000000001a */
[----:B------:R-:W2:Y:S04]  /*09c0*/  LDG.E R18, desc[UR6][R8.64+0x3840] ;  /* 0x0038400608127981 */ /* 0x000ea8000c1e1900 */
[----:B------:R-:W2:Y:S01]  /*09d0*/  LDG.E R21, desc[UR6][R12.64+-0x4] ;  /* 0xfffffc060c157981 */ /* 0x000ea2000c1e1900 */
[----:B---3--:R-:W-:-:S03]  /*09e0*/  FFMA R26, R27, R22, R26 ;  /* 0x000000161b1a7223 */ /* 0x008fc6000000001a */
        /* <DEDUP_REMOVED lines=9> */
[----:B------:R-:W5:Y:S04]  /*0a80*/  LDG.E R17, desc[UR6][R28.64+-0x4] ;  /* 0xfffffc061c117981 */ /* 0x000f68000c1e1900 */
[----:B------:R-:W5:Y:S04]  /*0a90*/  LDG.E R12, desc[UR6][R6.64+0x3e80] ;  /* 0x003e8006060c7981 */ /* 0x000f68000c1e1900 */
[----:B------:R-:W5:Y:S01]  /*0aa0*/  LDG.E R13, desc[UR6][R28.64] ;  /* 0x000000061c0d7981 */ /* 0x000f62000c1e1900 */
[----:B--2---:R-:W-:-:S03]  /*0ab0*/  FFMA R18, R21, R18, R24 ;  /* 0x0000001215127223 */ /* 0x004fc60000000018 */
[----:B------:R-:W2:Y:S01]  /*0ac0*/  LDG.E R21, desc[UR6][R2.64+0x3e80] ;  /* 0x003e800602157981 */ /* 0x000ea2000c1e1900 */
[----:B---3--:R-:W-:Y:S01]  /*0ad0*/  FFMA R27, R25, R22, R18 ;  /* 0x00000016191b7223 */ /* 0x008fe20000000012 */
[----:B------:R-:W-:Y:S02]  /*0ae0*/  IADD3 R25, PT, PT, R15, 0x2c, RZ ;  /* 0x0000002c0f197810 */ /* 0x000fe40007ffe0ff */
[----:B------:R0:W2:Y:S03]  /*0af0*/  LDG.E R18, desc[UR6][R28.64+0x4] ;  /* 0x000004061c127981 */ /* 0x0000a6000c1e1900 */
[----:B------:R-:W-:-:S04]  /*0b00*/  IMAD.WIDE R24, R25, 0x4, R4 ;  /* 0x0000000419187825 */ /* 0x000fc800078e0204 */
[----:B----4-:R-:W-:Y:S02]  /*0b10*/  FFMA R22, R20, R23, R27 ;  /* 0x0000001714167223 */ /* 0x010fe4000000001b */
[----:B------:R-:W3:Y:S04]  /*0b20*/  LDG.E R20, desc[UR6][R10.64+0x44c0] ;  /* 0x0044c0060a147981 */ /* 0x000ee8000c1e1900 */
[----:B------:R-:W3:Y:S01]  /*0b30*/  LDG.E R23, desc[UR6][R24.64+-0x8] ;  /* 0xfffff80618177981 */ /* 0x000ee2000c1e1900 */
[----:B-----5:R-:W-:-:S03]  /*0b40*/  FFMA R16, R19, R16, R22 ;  /* 0x0000001013107223 */ /* 0x020fc60000000016 */
[----:B------:R-:W4:Y:S04]  /*0b50*/  LDG.E R27, desc[UR6][R24.64+-0x4] ;  /* 0xfffffc06181b7981 */ /* 0x000f28000c1e1900 */
[----:B------:R-:W4:Y:S01]  /*0b60*/  LDG.E R22, desc[UR6][R8.64+0x44c0] ;  /* 0x0044c00608167981 */ /* 0x000f22000c1e1900 */
[----:B------:R-:W-:-:S03]  /*0b70*/  FFMA R26, R17, R0, R16 ;  /* 0x00000000111a7223 */ /* 0x000fc60000000010 */
[----:B------:R-:W5:Y:S04]  /*0b80*/  LDG.E R19, desc[UR6][R24.64+0x4] ;  /* 0x0000040618137981 */ /* 0x000f68000c1e1900 */
[----:B------:R-:W5:Y:S04]  /*0b90*/  LDG.E R17, desc[UR6][R6.64+0x44c0] ;  /* 0x0044c00606117981 */ /* 0x000f68000c1e1900 */
[----:B------:R-:W5:Y:S04]  /*0ba0*/  LDG.E R16, desc[UR6][R24.64] ;  /* 0x0000000618107981 */ /* 0x000f68000c1e1900 */
[----:B------:R-:W5:Y:S01]  /*0bb0*/  LDG.E R0, desc[UR6][R2.64+0x44c0] ;  /* 0x0044c00602007981 */ /* 0x000f62000c1e1900 */
[----:B0-----:R-:W-:Y:S01]  /*0bc0*/  IADD3 R28, PT, PT, R15, 0x30, RZ ;  /* 0x000000300f1c7810 */ /* 0x001fe20007ffe0ff */
[----:B------:R-:W-:-:S04]  /*0bd0*/  FFMA R29, R13, R12, R26 ;  /* 0x0000000c0d1d7223 */ /* 0x000fc8000000001a */
[----:B------:R-:W-:Y:S01]  /*0be0*/  IMAD.WIDE R12, R28, 0x4, R4 ;  /* 0x000000041c0c7825 */ /* 0x000fe200078e0204 */
[----:B------:R-:W5:Y:S04]  /*0bf0*/  LDG.E R25, desc[UR6][R6.64+0x4b00] ;  /* 0x004b000606197981 */ /* 0x000f68000c1e1900 */
[----:B------:R-:W5:Y:S01]  /*0c00*/  LDG.E R24, desc[UR6][R12.64+0x4] ;  /* 0x000004060c187981 */ /* 0x000f62000c1e1900 */
[----:B--2---:R-:W-:-:S03]  /*0c10*/  FFMA R26, R18, R21, R29 ;  /* 0x00000015121a7223 */ /* 0x004fc6000000001d */
[----:B------:R-:W2:Y:S04]  /*0c20*/  LDG.E R21, desc[UR6][R10.64+0x4b00] ;  /* 0x004b00060a157981 */ /* 0x000ea8000c1e1900 */
[----:B------:R-:W2:Y:S01]  /*0c30*/  LDG.E R18, desc[UR6][R12.64+-0x8] ;  /* 0xfffff8060c127981 */ /* 0x000ea2000c1e1900 */
[----:B---3--:R-:W-:-:S03]  /*0c40*/  FFMA R26, R23, R20, R26 ;  /* 0x00000014171a7223 */ /* 0x008fc6000000001a */
[----:B------:R-:W3:Y:S04]  /*0c50*/  LDG.E R20, desc[UR6][R8.64+0x4b00] ;  /* 0x004b000608147981 */ /* 0x000ee8000c1e1900 */
[----:B------:R-:W3:Y:S01]  /*0c60*/  LDG.E R23, desc[UR6][R12.64+-0x4] ;  /* 0xfffffc060c177981 */ /* 0x000ee2000c1e1900 */
[----:B----4-:R-:W-:-:S03]  /*0c70*/  FFMA R27, R27, R22, R26 ;  /* 0x000000161b1b7223 */ /* 0x010fc6000000001a */
[----:B------:R0:W4:Y:S01]  /*0c80*/  LDG.E R22, desc[UR6][R12.64] ;  /* 0x000000060c167981 */ /* 0x000122000c1e1900 */
[----:B-----5:R-:W-:Y:S01]  /*0c90*/  FFMA R26, R16, R17, R27 ;  /* 0x00000011101a7223 */ /* 0x020fe2000000001b */
[----:B------:R-:W-:Y:S02]  /*0ca0*/  IADD3 R17, PT, PT, R15, 0x34, RZ ;  /* 0x000000340f117810 */ /* 0x000fe40007ffe0ff */
[----:B------:R-:W5:Y:S03]  /*0cb0*/  LDG.E R27, desc[UR6][R2.64+0x4b00] ;  /* 0x004b0006021b7981 */ /* 0x000f66000c1e1900 */
[----:B------:R-:W-:-:S04]  /*0cc0*/  IMAD.WIDE R16, R17, 0x4, R4 ;  /* 0x0000000411107825 */ /* 0x000fc800078e0204 */
[----:B------:R-:W-:Y:S02]  /*0cd0*/  FFMA R29, R19, R0, R26 ;  /* 0x00000000131d7223 */ /* 0x000fe4000000001a */
        /* <DEDUP_REMOVED lines=19> */
[----:B0-----:R-:W-:-:S05]  /*0e10*/  IADD3 R17, PT, PT, R15, 0x3c, RZ ;  /* 0x0000003c0f117810 */ /* 0x001fca0007ffe0ff */
[----:B------:R-:W-:-:S04]  /*0e20*/  IMAD.WIDE R16, R17, 0x4, R4 ;  /* 0x0000000411107825 */ /* 0x000fc800078e0204 */
[----:B--2---:R-:W-:Y:S02]  /*0e30*/  FFMA R21, R21, R18, R26 ;  /* 0x0000001215157223 */ /* 0x004fe4000000001a */
[----:B------:R-:W2:Y:S02]  /*0e40*/  LDG.E R18, desc[UR6][R12.64+0x4] ;  /* 0x000004060c127981 */ /* 0x000ea4000c1e1900 */
[----:B---3--:R-:W-:Y:S02]  /*0e50*/  FFMA R26, R20, R23, R21 ;  /* 0x00000017141a7223 */ /* 0x008fe40000000015 */
[----:B------:R-:W3:Y:S04]  /*0e60*/  LDG.E R20, desc[UR6][R6.64+0x5780] ;  /* 0x0057800606147981 */ /* 0x000ee8000c1e1900 */
[----:B------:R0:W3:Y:S04]  /*0e70*/  LDG.E R21, desc[UR6][R12.64] ;  /* 0x000000060c157981 */ /* 0x0000e8000c1e1900 */
[----:B------:R-:W2:Y:S01]  /*0e80*/  LDG.E R23, desc[UR6][R2.64+0x5780] ;  /* 0x0057800602177981 */ /* 0x000ea2000c1e1900 */
        /* <DEDUP_REMOVED lines=12> */
[----:B------:R-:W-:Y:S01]  /*0f50*/  IMAD.WIDE R12, R13, 0x4, R4 ;  /* 0x000000040d0c7825 */ /* 0x000fe200078e0204 */
[----:B-1----:R-:W-:-:S05]  /*0f60*/  IADD3 R17, PT, PT, R15, 0x44, RZ ;  /* 0x000000440f117810 */ /* 0x002fca0007ffe0ff */
[----:B------:R-:W-:-:S04]  /*0f70*/  IMAD.WIDE R16, R17, 0x4, R4 ;  /* 0x0000000411107825 */ /* 0x000fc800078e0204 */
[----:B---3--:R-:W-:Y:S02]  /*0f80*/  FFMA R21, R21, R20, R28 ;  /* 0x0000001415157223 */ /* 0x008fe4000000001c */
[----:B------:R-:W3:Y:S02]  /*0f90*/  LDG.E R20, desc[UR6][R8.64+0x6400] ;  /* 0x0064000608147981 */ /* 0x000ee4000c1e1900 */
[----:B--2---:R-:W-:Y:S02]  /*0fa0*/  FFMA R23, R18, R23, R21 ;  /* 0x0000001712177223 */ /* 0x004fe40000000015 */
[----:B------:R-:W2:Y:S04]  /*0fb0*/  LDG.E R21, desc[UR6][R10.64+0x6400] ;  /* 0x006400060a157981 */ /* 0x000ea8000c1e1900 */
[----:B------:R-:W2:Y:S01]  /*0fc0*/  LDG.E R18, desc[UR6][R12.64+-0x8] ;  /* 0xfffff8060c127981 */ /* 0x000ea2000c1e1900 */
[----:B----4-:R-:W-:-:S03]  /*0fd0*/  FFMA R22, R22, R25, R23 ;  /* 0x0000001916167223 */ /* 0x010fc60000000017 */
[----:B------:R-:W3:Y:S04]  /*0fe0*/  LDG.E R23, desc[UR6][R12.64+-0x4] ;  /* 0xfffffc060c177981 */ /* 0x000ee8000c1e1900 */
[----:B------:R-:W4:Y:S01]  /*0ff0*/  LDG.E R25, desc[UR6][R6.64+0x6400] ;  /* 0x0064000606197981 */ /* 0x000f22000c1e1900 */
[----:B-----5:R-:W-:-:S03]  /*1000*/  FFMA R27, R27, R24, R22 ;  /* 0x000000181b1b7223 */ /* 0x020fc60000000016 */
[----:B------:R-:W4:Y:S04]  /*1010*/  LDG.E R22, desc[UR6][R12.64] ;  /* 0x000000060c167981 */ /* 0x000f28000c1e1900 */
[----:B------:R0:W5:Y:S01]  /*1020*/  LDG.E R24, desc[UR6][R12.64+0x4] ;  /* 0x000004060c187981 */ /* 0x000162000c1e1900 */
[----:B------:R-:W-:-:S03]  /*1030*/  FFMA R26, R26, R29, R27 ;  /* 0x0000001d1a1a7223 */ /* 0x000fc6000000001b */
        /* <DEDUP_REMOVED lines=54> */
[----:B------:R-:W5:Y:S01]  /*13a0*/  LDG.E R24, desc[UR6][R10.64+0x8340] ;  /* 0x008340060a187981 */ /* 0x000f62000c1e1900 */
[----:B------:R-:W-:-:S03]  /*13b0*/  FFMA R29, R0, R29, R27 ;  /* 0x0000001d001d7223 */ /* 0x000fc6000000001b */
[----:B------:R0:W5:Y:S04]  /*13c0*/  LDG.E R0, desc[UR6][R12.64+0x4] ;  /* 0x000004060c007981 */ /* 0x000168000c1e1900 */
[----:B------:R-:W5:Y:S01]  /*13d0*/  LDG.E R27, desc[UR6][R2.64+0x7d00] ;  /* 0x007d0006021b7981 */ /* 0x000f62000c1e1900 */
[----:B------:R-:W-:-:S03]  /*13e0*/  FFMA R29, R26, R19, R29 ;  /* 0x000000131a1d7223 */ /* 0x000fc6000000001d */
[----:B------:R-:W5:Y:S01]  /*13f0*/  LDG.E R19, desc[UR6][R16.64+-0x8] ;  /* 0xfffff80610137981 */ /* 0x000f62000c1e1900 */
[----:B0-----:R-:W-:-:S05]  /*1400*/  IADD3 R13, PT, PT, R15, 0x58, RZ ;  /* 0x000000580f0d7810 */ /* 0x001fca0007ffe0ff */
[----:B------:R-:W-:-:S04]  /*1410*/  IMAD.WIDE R12, R13, 0x4, R4 ;  /* 0x000000040d0c7825 */ /* 0x000fc800078e0204 */
[----:B--2---:R-:W-:Y:S02]  /*1420*/  FFMA R21, R18, R21, R29 ;  /* 0x0000001512157223 */ /* 0x004fe4000000001d */
[----:B------:R-:W2:Y:S02]  /*1430*/  LDG.E R18, desc[UR6][R16.64+-0x4] ;  /* 0xfffffc0610127981 */ /* 0x000ea4000c1e1900 */
[----:B---3--:R-:W-:Y:S02]  /*1440*/  FFMA R23, R20, R23, R21 ;  /* 0x0000001714177223 */ /* 0x008fe40000000015 */
[----:B------:R-:W2:Y:S04]  /*1450*/  LDG.E R21, desc[UR6][R8.64+0x8340] ;  /* 0x0083400608157981 */ /* 0x000ea8000c1e1900 */
[----:B------:R-:W3:Y:S01]  /*1460*/  LDG.E R20, desc[UR6][R16.64] ;  /* 0x0000000610147981 */ /* 0x000ee2000c1e1900 */
[----:B----4-:R-:W-:-:S03]  /*1470*/  FFMA R25, R22, R25, R23 ;  /* 0x0000001916197223 */ /* 0x010fc60000000017 */
[----:B------:R-:W3:Y:S04]  /*1480*/  LDG.E R23, desc[UR6][R6.64+0x8340] ;  /* 0x0083400606177981 */ /* 0x000ee8000c1e1900 */
        /* <DEDUP_REMOVED lines=9> */
[----:B------:R-:W-:-:S05]  /*1520*/  IMAD.WIDE R16, R17, 0x4, R4 ;  /* 0x0000000411107825 */ /* 0x000fca00078e0204 */
[----:B------:R-:W5:Y:S01]  /*1530*/  LDG.E R26, desc[UR6][R16.64+-0x4] ;  /* 0xfffffc06101a7981 */ /* 0x000f62000c1e1900 */
[----:B--2---:R-:W-:-:S03]  /*1540*/  FFMA R21, R18, R21, R27 ;  /* 0x0000001512157223 */ /* 0x004fc6000000001b */
[----:B------:R-:W2:Y:S04]  /*1550*/  LDG.E R18, desc[UR6][R6.64+0x8980] ;  /* 0x0089800606127981 */ /* 0x000ea8000c1e1900 */
[----:B------:R-:W2:Y:S01]  /*1560*/  LDG.E R27, desc[UR6][R16.64+0x4] ;  /* 0x00000406101b7981 */ /* 0x000ea2000c1e1900 */
[----:B---3--:R-:W-:-:S03]  /*1570*/  FFMA R23, R20, R23, R21 ;  /* 0x0000001714177223 */ /* 0x008fc60000000015 */
[----:B------:R-:W2:Y:S04]  /*1580*/  LDG.E R21, desc[UR6][R12.64] ;  /* 0x000000060c157981 */ /* 0x000ea8000c1e1900 */
[----:B------:R-:W3:Y:S01]  /*1590*/  LDG.E R20, desc[UR6][R12.64+0x4] ;  /* 0x000004060c147981 */ /* 0x000ee2000c1e1900 */
[----:B----4-:R-:W-:-:S03]  /*15a0*/  FFMA R22, R22, R29, R23 ;  /* 0x0000001d16167223 */ /* 0x010fc60000000017 */
[----:B------:R-:W3:Y:S01]  /*15b0*/  LDG.E R23, desc[UR6][R2.64+0x8980] ;  /* 0x0089800602177981 */ /* 0x000ee2000c1e1900 */
[----:B-----5:R-:W-:-:S03]  /*15c0*/  FFMA R22, R25, R0, R22 ;  /* 0x0000000019167223 */ /* 0x020fc60000000016 */
[----:B------:R-:W4:Y:S04]  /*15d0*/  LDG.E R13, desc[UR6][R6.64+0x8fc0] ;  /* 0x008fc006060d7981 */ /* 0x000f28000c1e1900 */
[----:B------:R-:W5:Y:S04]  /*15e0*/  LDG.E R25, desc[UR6][R10.64+0x8fc0] ;  /* 0x008fc0060a197981 */ /* 0x000f68000c1e1900 */
[----:B------:R-:W5:Y:S01]  /*15f0*/  LDG.E R0, desc[UR6][R16.64+-0x8] ;  /* 0xfffff80610007981 */ /* 0x000f62000c1e1900 */
[----:B------:R-:W-:Y:S01]  /*1600*/  FFMA R24, R19, R24, R22 ;  /* 0x0000001813187223 */ /* 0x000fe20000000016 */
[----:B------:R-:W-:-:S02]  /*1610*/  IADD3 R29, PT, PT, R15, 0x60, RZ ;  /* 0x000000600f1d7810 */ /* 0x000fc40007ffe0ff */
[----:B------:R-:W4:Y:S04]  /*1620*/  LDG.E R19, desc[UR6][R8.64+0x8fc0] ;  /* 0x008fc00608137981 */ /* 0x000f28000c1e1900 */
[----:B------:R0:W4:Y:S01]  /*1630*/  LDG.E R22, desc[UR6][R16.64] ;  /* 0x0000000610167981 */ /* 0x000122000c1e1900 */
[----:B------:R-:W-:-:S03]  /*1640*/  IMAD.WIDE R4, R29, 0x4, R4 ;  /* 0x000000041d047825 */ /* 0x000fc600078e0204 */
[----:B------:R-:W4:Y:S04]  /*1650*/  LDG.E R12, desc[UR6][R2.64+0x8fc0] ;  /* 0x008fc006020c7981 */ /* 0x000f28000c1e1900 */
[----:B------:R-:W4:Y:S01]  /*1660*/  LDG.E R11, desc[UR6][R10.64+0x9600] ;  /* 0x009600060a0b7981 */ /* 0x000f22000c1e1900 */
[----:B0-----:R-:W0:Y:S03]  /*1670*/  LDC.64 R16, c[0x0][0x390] ;  /* 0x0000e400ff107b82 */ /* 0x001e260000000a00 */
[----:B------:R-:W4:Y:S04]  /*1680*/  LDG.E R28, desc[UR6][R4.64+-0x8] ;  /* 0xfffff806041c7981 */ /* 0x000f28000c1e1900 */
[----:B------:R-:W4:Y:S04]  /*1690*/  LDG.E R8, desc[UR6][R8.64+0x9600] ;  /* 0x0096000608087981 */ /* 0x000f28000c1e1900 */
[----:B------:R-:W4:Y:S04]  /*16a0*/  LDG.E R29, desc[UR6][R4.64+-0x4] ;  /* 0xfffffc06041d7981 */ /* 0x000f28000c1e1900 */
[----:B------:R-:W4:Y:S04]  /*16b0*/  LDG.E R7, desc[UR6][R6.64+0x9600] ;  /* 0x0096000606077981 */ /* 0x000f28000c1e1900 */
[----:B------:R-:W4:Y:S04]  /*16c0*/  LDG.E R10, desc[UR6][R4.64] ;  /* 0x00000006040a7981 */ /* 0x000f28000c1e1900 */
[----:B------:R-:W4:Y:S04]  /*16d0*/  LDG.E R9, desc[UR6][R4.64+0x4] ;  /* 0x0000040604097981 */ /* 0x000f28000c1e1900 */
[----:B------:R-:W4:Y:S01]  /*16e0*/  LDG.E R2, desc[UR6][R2.64+0x9600] ;  /* 0x0096000602027981 */ /* 0x000f22000c1e1900 */
[----:B------:R-:W-:-:S05]  /*16f0*/  IADD3 R15, PT, PT, R14, R15, RZ ;  /* 0x0000000f0e0f7210 */ /* 0x000fca0007ffe0ff */
[----:B0-----:R-:W-:-:S04]  /*1700*/  IMAD.WIDE R16, R15, 0x4, R16 ;  /* 0x000000040f107825 */ /* 0x001fc800078e0210 */
[----:B--2---:R-:W-:-:S04]  /*1710*/  FFMA R21, R21, R18, R24 ;  /* 0x0000001215157223 */ /* 0x004fc80000000018 */
[----:B---3--:R-:W-:-:S04]  /*1720*/  FFMA R21, R20, R23, R21 ;  /* 0x0000001714157223 */ /* 0x008fc80000000015 */
[----:B-----5:R-:W-:-:S04]  /*1730*/  FFMA R21, R0, R25, R21 ;  /* 0x0000001900157223 */ /* 0x020fc80000000015 */
[----:B----4-:R-:W-:-:S04]  /*1740*/  FFMA R19, R26, R19, R21 ;  /* 0x000000131a137223 */ /* 0x010fc80000000015 */
[----:B------:R-:W-:-:S04]  /*1750*/  FFMA R22, R22, R13, R19 ;  /* 0x0000000d16167223 */ /* 0x000fc80000000013 */
[----:B------:R-:W-:-:S04]  /*1760*/  FFMA R27, R27, R12, R22 ;  /* 0x0000000c1b1b7223 */ /* 0x000fc80000000016 */
[----:B------:R-:W-:-:S04]  /*1770*/  FFMA R28, R28, R11, R27 ;  /* 0x0000000b1c1c7223 */ /* 0x000fc8000000001b */
[----:B------:R-:W-:-:S04]  /*1780*/  FFMA R29, R29, R8, R28 ;  /* 0x000000081d1d7223 */ /* 0x000fc8000000001c */
[----:B------:R-:W-:-:S04]  /*1790*/  FFMA R10, R10, R7, R29 ;  /* 0x000000070a0a7223 */ /* 0x000fc8000000001d */
[----:B------:R-:W-:-:S05]  /*17a0*/  FFMA R9, R9, R2, R10 ;  /* 0x0000000209097223 */ /* 0x000fca000000000a */
[----:B------:R-:W-:Y:S01]  /*17b0*/  STG.E desc[UR6][R16.64], R9 ;  /* 0x0000000910007986 */ /* 0x000fe2000c101906 */
[----:B------:R-:W-:Y:S05]  /*17c0*/  EXIT ;  /* 0x000000000000794d */ /* 0x000fea0003800000 */
.L_x_0:
[----:B------:R-:W-:-:S00]  /*17d0*/  BRA `(.L_x_0) ;  /* 0xfffffffc00fc7947 */ /* 0x000fc0000383ffff */
[----:B------:R-:W-:-:S00]  /*17e0*/  NOP ;  /* 0x0000000000007918 */ /* 0x000fc00000000000 */
        /* <DEDUP_REMOVED lines=9> */
.L_x_7:


//--------------------- .text._Z3addiPfS_         --------------------------
	.section	.text._Z3addiPfS_,"ax",@progbits
	.align	128
        .global         _Z3addiPfS_
        .type           _Z3addiPfS_,@function
        .size           _Z3addiPfS_,(.L_x_8 - _Z3addiPfS_)
        .other          _Z3addiPfS_,@"STO_CUDA_ENTRY STV_DEFAULT"
_Z3addiPfS_:
.text._Z3addiPfS_:
[----:B------:R-:W-:Y:S08]  /*0000*/  LDC R1, c[0x0][0x37c] ;  /* 0x0000df00ff017b82 */ /* 0x000ff00000000800 */
[----:B------:R-:W0:Y:S02]  /*0010*/  LDC R6, c[0x0][0x380] ;  /* 0x0000e000ff067b82 */ /* 0x000e240000000800 */
[----:B0-----:R-:W-:-:S13]  /*0020*/  ISETP.GE.AND P0, PT, R6, 0x1, PT ;  /* 0x000000010600780c */ /* 0x001fda0003f06270 */
[----:B------:R-:W-:Y:S05]  /*0030*/  @!P0 EXIT ;  /* 0x000000000000894d */ /* 0x000fea0003800000 */
[C---:B------:R-:W-:Y:S01]  /*0040*/  ISETP.GE.U32.AND P1, PT, R6.reuse, 0x10, PT ;  /* 0x000000100600780c */ /* 0x040fe20003f26070 */
[----:B------:R-:W0:Y:S01]  /*0050*/  LDCU.64 UR8, c[0x0][0x358] ;  /* 0x00006b00ff0877ac */ /* 0x000e220008000a00 */
[----:B------:R-:W-:Y:S01]  /*0060*/  LOP3.LUT R10, R6, 0xf, RZ, 0xc0, !PT ;  /* 0x0000000f060a7812 */ /* 0x000fe200078ec0ff */
[----:B------:R-:W-:-:S03]  /*0070*/  HFMA2 R0, -RZ, RZ, 0, 0 ;  /* 0x00000000ff007431 */ /* 0x000fc600000001ff */
[----:B------:R-:W-:-:S07]  /*0080*/  ISETP.NE.AND P0, PT, R10, RZ, PT ;  /* 0x000000ff0a00720c */ /* 0x000fce0003f05270 */
[----:B------:R-:W-:Y:S06]  /*0090*/  @!P1 BRA `(.L_x_1) ;  /* 0x0000000400589947 */ /* 0x000fec0003800000 */
[----:B------:R-:W1:Y:S01]  /*00a0*/  LDCU.64 UR6, c[0x0][0x388] ;  /* 0x00007100ff0677ac */ /* 0x000e620008000a00 */
[----:B------:R-:W-:Y:S01]  /*00b0*/  LOP3.LUT R0, R6, 0x7ffffff0, RZ, 0xc0, !PT ;  /* 0x7ffffff006007812 */ /* 0x000fe200078ec0ff */
[----:B------:R-:W2:Y:S03]  /*00c0*/  LDCU.64 UR4, c[0x0][0x390] ;  /* 0x00007200ff0477ac */ /* 0x000ea60008000a00 */
[----:B------:R-:W-:Y:S01]  /*00d0*/  IADD3 R7, PT, PT, -R0, RZ, RZ ;  /* 0x000000ff00077210 */ /* 0x000fe20007ffe1ff */
[----:B-1----:R-:W-:Y:S02]  /*00e0*/  UIADD3 UR6, UP0, UPT, UR6, 0x20, URZ ;  /* 0x0000002006067890 */ /* 0x002fe4000ff1e0ff */
[----:B--2---:R-:W-:Y:S02]  /*00f0*/  UIADD3 UR4, UP1, UPT, UR4, 0x20, URZ ;  /* 0x0000002004047890 */ /* 0x004fe4000ff3e0ff */
[----:B------:R-:W-:-:S02]  /*0100*/  UIADD3.X UR7, UPT, UPT, URZ, UR7, URZ, UP0, !UPT ;  /* 0x00000007ff077290 */ /* 0x000fc400087fe4ff */
[----:B------:R-:W-:Y:S01]  /*0110*/  MOV R12, UR6 ;  /* 0x00000006000c7c02 */ /* 0x000fe20008000f00 */
[----:B------:R-:W-:Y:S01]  /*0120*/  UIADD3.X UR5, UPT, UPT, URZ, UR5, URZ, UP1, !UPT ;  /* 0x00000005ff057290 */ /* 0x000fe20008ffe4ff */
[----:B------:R-:W-:Y:S02]  /*0130*/  MOV R8, UR4 ;  /* 0x0000000400087c02 */ /* 0x000fe40008000f00 */
[----:B------:R-:W-:-:S03]  /*0140*/  MOV R3, UR7 ;  /* 0x0000000700037c02 */ /* 0x000fc60008000f00 */
[----:B------:R-:W-:-:S07]  /*0150*/  MOV R9, UR5 ;  /* 0x0000000500097c02 */ /* 0x000fce0008000f00 */
.L_x_2:
[----:B------:R-:W-:Y:S02]  /*0160*/  MOV R2, R12 ;  /* 0x0000000c00027202 */ /* 0x000fe40000000f00 */
[----:B-1----:R-:W-:Y:S02]  /*0170*/  MOV R4, R8 ;  /* 0x0000000800047202 */ /* 0x002fe40000000f00 */
[----:B------:R-:W-:Y:S01]  /*0180*/  MOV R5, R9 ;  /* 0x0000000900057202 */ /* 0x000fe20000000f00 */
[----:B0-----:R-:W2:Y:S04]  /*0190*/  LDG.E R8, desc[UR8][R2.64+-0x20] ;  /* 0xffffe00802087981 */ /* 0x001ea8000c1e1900 */
[----:B------:R-:W2:Y:S04]  /*01a0*/  LDG.E R9, desc[UR8][R4.64+-0x20] ;  /* 0xffffe00804097981 */ /* 0x000ea8000c1e1900 */
[----:B------:R-:W3:Y:S04]  /*01b0*/  LDG.E R11, desc[UR8][R4.64+-0x1c] ;  /* 0xffffe408040b7981 */ /* 0x000ee8000c1e1900 */
[----:B------:R-:W4:Y:S04]  /*01c0*/  LDG.E R13, desc[UR8][R4.64+-0x18] ;  /* 0xffffe808040d7981 */ /* 0x000f28000c1e1900 */
[----:B------:R-:W5:Y:S01]  /*01d0*/  LDG.E R15, desc[UR8][R4.64+-0x14] ;  /* 0xffffec08040f7981 */ /* 0x000f62000c1e1900 */
[----:B--2---:R-:W-:-:S05]  /*01e0*/  FADD R9, R8, R9 ;  /* 0x0000000908097221 */ /* 0x004fca0000000000 */
[----:B------:R0:W-:Y:S04]  /*01f0*/  STG.E desc[UR8][R4.64+-0x20], R9 ;  /* 0xffffe00904007986 */ /* 0x0001e8000c101908 */
[----:B------:R-:W3:Y:S04]  /*0200*/  LDG.E R8, desc[UR8][R2.64+-0x1c] ;  /* 0xffffe40802087981 */ /* 0x000ee8000c1e1900 */
[----:B0-----:R-:W2:Y:S01]  /*0210*/  LDG.E R9, desc[UR8][R4.64+-0x10] ;  /* 0xfffff00804097981 */ /* 0x001ea2000c1e1900 */
[----:B---3--:R-:W-:-:S05]  /*0220*/  FADD R11, R8, R11 ;  /* 0x0000000b080b7221 */ /* 0x008fca0000000000 */
[----:B------:R0:W-:Y:S04]  /*0230*/  STG.E desc[UR8][R4.64+-0x1c], R11 ;  /* 0xffffe40b04007986 */ /* 0x0001e8000c101908 */
[----:B------:R-:W4:Y:S04]  /*0240*/  LDG.E R8, desc[UR8][R2.64+-0x18] ;  /* 0xffffe80802087981 */ /* 0x000f28000c1e1900 */
[----:B0-----:R-:W3:Y:S01]  /*0250*/  LDG.E R11, desc[UR8][R4.64+-0xc] ;  /* 0xfffff408040b7981 */ /* 0x001ee2000c1e1900 */
[----:B----4-:R-:W-:-:S05]  /*0260*/  FADD R13, R8, R13 ;  /* 0x0000000d080d7221 */ /* 0x010fca0000000000 */
[----:B------:R0:W-:Y:S04]  /*0270*/  STG.E desc[UR8][R4.64+-0x18], R13 ;  /* 0xffffe80d04007986 */ /* 0x0001e8000c101908 */
[----:B------:R-:W5:Y:S04]  /*0280*/  LDG.E R8, desc[UR8][R2.64+-0x14] ;  /* 0xffffec0802087981 */ /* 0x000f68000c1e1900 */
[----:B0-----:R-:W4:Y:S01]  /*0290*/  LDG.E R13, desc[UR8][R4.64+-0x8] ;  /* 0xfffff808040d7981 */ /* 0x001f22000c1e1900 */
[----:B-----5:R-:W-:-:S05]  /*02a0*/  FADD R15, R8, R15 ;  /* 0x0000000f080f7221 */ /* 0x020fca0000000000 */
[----:B------:R0:W-:Y:S04]  /*02b0*/  STG.E desc[UR8][R4.64+-0x14], R15 ;  /* 0xffffec0f04007986 */ /* 0x0001e8000c101908 */
[----:B------:R-:W2:Y:S04]  /*02c0*/  LDG.E R8, desc[UR8][R2.64+-0x10] ;  /* 0xfffff00802087981 */ /* 0x000ea8000c1e1900 */
[----:B0-----:R-:W5:Y:S01]  /*02d0*/  LDG.E R15, desc[UR8][R4.64+-0x4] ;  /* 0xfffffc08040f7981 */ /* 0x001f62000c1e1900 */
        /* <DEDUP_REMOVED lines=34> */
[----:B------:R-:W3:Y:S02]  /*0500*/  LDG.E R8, desc[UR8][R2.64+0x14] ;  /* 0x0000140802087981 */ /* 0x000ee4000c1e1900 */
[----:B---3--:R-:W-:-:S05]  /*0510*/  FADD R11, R8, R11 ;  /* 0x0000000b080b7221 */ /* 0x008fca0000000000 */
[----:B------:R1:W-:Y:S04]  /*0520*/  STG.E desc[UR8][R4.64+0x14], R11 ;  /* 0x0000140b04007986 */ /* 0x0003e8000c101908 */
[----:B------:R-:W4:Y:S01]  /*0530*/  LDG.E R8, desc[UR8][R2.64+0x18] ;  /* 0x0000180802087981 */ /* 0x000f22000c1e1900 */
[----:B------:R-:W-:Y:S01]  /*0540*/  IADD3 R7, PT, PT, R7, 0x10, RZ ;  /* 0x0000001007077810 */ /* 0x000fe20007ffe0ff */
[----:B----4-:R-:W-:-:S05]  /*0550*/  FADD R13, R8, R13 ;  /* 0x0000000d080d7221 */ /* 0x010fca0000000000 */
[----:B------:R1:W-:Y:S04]  /*0560*/  STG.E desc[UR8][R4.64+0x18], R13 ;  /* 0x0000180d04007986 */ /* 0x0003e8000c101908 */
[----:B------:R2:W5:Y:S01]  /*0570*/  LDG.E R8, desc[UR8][R2.64+0x1c] ;  /* 0x00001c0802087981 */ /* 0x000562000c1e1900 */
[----:B------:R-:W-:Y:S02]  /*0580*/  ISETP.NE.AND P1, PT, R7, RZ, PT ;  /* 0x000000ff0700720c */ /* 0x000fe40003f25270 */
[----:B------:R-:W-:-:S05]  /*0590*/  IADD3 R12, P2, PT, R2, 0x40, RZ ;  /* 0x00000040020c7810 */ /* 0x000fca0007f5e0ff */
[----:B--2---:R-:W-:Y:S02]  /*05a0*/  IMAD.X R3, RZ, RZ, R3, P2 ;  /* 0x000000ffff037224 */ /* 0x004fe400010e0603 */
[----:B-----5:R-:W-:Y:S01]  /*05b0*/  FADD R15, R8, R15 ;  /* 0x0000000f080f7221 */ /* 0x020fe20000000000 */
[----:B------:R-:W-:-:S04]  /*05c0*/  IADD3 R8, P3, PT, R4, 0x40, RZ ;  /* 0x0000004004087810 */ /* 0x000fc80007f7e0ff */
[----:B------:R1:W-:Y:S01]  /*05d0*/  STG.E desc[UR8][R4.64+0x1c], R15 ;  /* 0x00001c0f04007986 */ /* 0x0003e2000c101908 */
[----:B0-----:R-:W-:Y:S01]  /*05e0*/  IADD3.X R9, PT, PT, RZ, R5, RZ, P3, !PT ;  /* 0x00000005ff097210 */ /* 0x001fe20001ffe4ff */
[----:B------:R-:W-:Y:S07]  /*05f0*/  @P1 BRA `(.L_x_2) ;  /* 0xfffffff800d81947 */ /* 0x000fee000383ffff */
.L_x_1:
[----:B0-----:R-:W-:Y:S05]  /*0600*/  @!P0 EXIT ;  /* 0x000000000000894d */ /* 0x001fea0003800000 */
[----:B------:R-:W-:Y:S02]  /*0610*/  ISETP.GE.U32.AND P0, PT, R10, 0x8, PT ;  /* 0x000000080a00780c */ /* 0x000fe40003f06070 */
[----:B------:R-:W-:-:S04]  /*0620*/  LOP3.LUT R12, R6, 0x7, RZ, 0xc0, !PT ;  /* 0x00000007060c7812 */ /* 0x000fc800078ec0ff */
[----:B------:R-:W-:-:S07]  /*0630*/  ISETP.NE.AND P1, PT, R12, RZ, PT ;  /* 0x000000ff0c00720c */ /* 0x000fce0003f25270 */
[----:B------:R-:W-:Y:S06]  /*0640*/  @!P0 BRA `(.L_x_3) ;  /* 0x0000000000948947 */ /* 0x000fec0003800000 */
[----:B------:R-:W0:Y:S08]  /*0650*/  LDC.64 R2, c[0x0][0x388] ;  /* 0x0000e200ff027b82 */ /* 0x000e300000000a00 */
[----:B-1----:R-:W1:Y:S01]  /*0660*/  LDC.64 R4, c[0x0][0x390] ;  /* 0x0000e400ff047b82 */ /* 0x002e620000000a00 */
[----:B0-----:R-:W-:-:S05]  /*0670*/  IMAD.WIDE.U32 R2, R0, 0x4, R2 ;  /* 0x0000000400027825 */ /* 0x001fca00078e0002 */
[----:B------:R-:W2:Y:S01]  /*0680*/  LDG.E R7, desc[UR8][R2.64] ;  /* 0x0000000802077981 */ /* 0x000ea2000c1e1900 */
[----:B-1----:R-:W-:-:S05]  /*0690*/  IMAD.WIDE.U32 R4, R0, 0x4, R4 ;  /* 0x0000000400047825 */ /* 0x002fca00078e0004 */
[----:B------:R-:W2:Y:S04]  /*06a0*/  LDG.E R8, desc[UR8][R4.64] ;  /* 0x0000000804087981 */ /* 0x000ea8000c1e1900 */
[----:B------:R-:W3:Y:S04]  /*06b0*/  LDG.E R9, desc[UR8][R4.64+0x4] ;  /* 0x0000040804097981 */ /* 0x000ee8000c1e1900 */
[----:B------:R-:W4:Y:S04]  /*06c0*/  LDG.E R11, desc[UR8][R4.64+0x8] ;  /* 0x00000808040b7981 */ /* 0x000f28000c1e1900 */
[----:B------:R-:W5:Y:S01]  /*06d0*/  LDG.E R13, desc[UR8][R4.64+0xc] ;  /* 0x00000c08040d7981 */ /* 0x000f62000c1e1900 */
[----:B--2---:R-:W-:-:S05]  /*06e0*/  FADD R7, R7, R8 ;  /* 0x0000000807077221 */ /* 0x004fca0000000000 */
[----:B------:R-:W-:Y:S04]  /*06f0*/  STG.E desc[UR8][R4.64], R7 ;  /* 0x0000000704007986 */ /* 0x000fe8000c101908 */
[----:B------:R-:W3:Y:S02]  /*0700*/  LDG.E R8, desc[UR8][R2.64+0x4] ;  /* 0x0000040802087981 */ /* 0x000ee4000c1e1900 */
[----:B---3--:R-:W-:-:S05]  /*0710*/  FADD R9, R8, R9 ;  /* 0x0000000908097221 */ /* 0x008fca0000000000 */
[----:B------:R0:W-:Y:S04]  /*0720*/  STG.E desc[UR8][R4.64+0x4], R9 ;  /* 0x0000040904007986 */ /* 0x0001e8000c101908 */
[----:B------:R-:W4:Y:S04]  /*0730*/  LDG.E R8, desc[UR8][R2.64+0x8] ;  /* 0x0000080802087981 */ /* 0x000f28000c1e1900 */
[----:B0-----:R-:W2:Y:S01]  /*0740*/  LDG.E R9, desc[UR8][R4.64+0x14] ;  /* 0x0000140804097981 */ /* 0x001ea2000c1e1900 */
[----:B----4-:R-:W-:-:S05]  /*0750*/  FADD R11, R8, R11 ;  /* 0x0000000b080b7221 */ /* 0x010fca0000000000 */
[----:B------:R0:W-:Y:S04]  /*0760*/  STG.E desc[UR8][R4.64+0x8], R11 ;  /* 0x0000080b04007986 */ /* 0x0001e8000c101908 */
[----:B------:R-:W5:Y:S04]  /*0770*/  LDG.E R8, desc[UR8][R2.64+0xc] ;  /* 0x00000c0802087981 */ /* 0x000f68000c1e1900 */
[----:B0-----:R-:W3:Y:S01]  /*0780*/  LDG.E R11, desc[UR8][R4.64+0x18] ;  /* 0x00001808040b7981 */ /* 0x001ee2000c1e1900 */
[----:B-----5:R-:W-:-:S03]  /*0790*/  FADD R13, R8, R13 ;  /* 0x0000000d080d7221 */ /* 0x020fc60000000000 */
[----:B------:R-:W4:Y:S04]  /*07a0*/  LDG.E R8, desc[UR8][R4.64+0x10] ;  /* 0x0000100804087981 */ /* 0x000f28000c1e1900 */
[----:B------:R0:W-:Y:S04]  /*07b0*/  STG.E desc[UR8][R4.64+0xc], R13 ;  /* 0x00000c0d04007986 */ /* 0x0001e8000c101908 */
[----:B------:R-:W4:Y:S04]  /*07c0*/  LDG.E R7, desc[UR8][R2.64+0x10] ;  /* 0x0000100802077981 */ /* 0x000f28000c1e1900 */
[----:B0-----:R-:W5:Y:S01]  /*07d0*/  LDG.E R13, desc[UR8][R4.64+0x1c] ;  /* 0x00001c08040d7981 */ /* 0x001f62000c1e1900 */
[----:B----4-:R-:W-:-:S05]  /*07e0*/  FADD R7, R7, R8 ;  /* 0x0000000807077221 */ /* 0x010fca0000000000 */
[----:B------:R0:W-:Y:S04]  /*07f0*/  STG.E desc[UR8][R4.64+0x10], R7 ;  /* 0x0000100704007986 */ /* 0x0001e8000c101908 */
[----:B------:R-:W2:Y:S02]  /*0800*/  LDG.E R8, desc[UR8][R2.64+0x14] ;  /* 0x0000140802087981 */ /* 0x000ea4000c1e1900 */
[----:B--2---:R-:W-:-:S05]  /*0810*/  FADD R9, R8, R9 ;  /* 0x0000000908097221 */ /* 0x004fca0000000000 */
[----:B------:R0:W-:Y:S04]  /*0820*/  STG.E desc[UR8][R4.64+0x14], R9 ;  /* 0x0000140904007986 */ /* 0x0001e8000c101908 */
[----:B------:R-:W3:Y:S02]  /*0830*/  LDG.E R8, desc[UR8][R2.64+0x18] ;  /* 0x0000180802087981 */ /* 0x000ee4000c1e1900 */
[----:B---3--:R-:W-:-:S05]  /*0840*/  FADD R11, R8, R11 ;  /* 0x0000000b080b7221 */ /* 0x008fca0000000000 */
[----:B------:R0:W-:Y:S04]  /*0850*/  STG.E desc[UR8][R4.64+0x18], R11 ;  /* 0x0000180b04007986 */ /* 0x0001e8000c101908 */
[----:B------:R-:W5:Y:S01]  /*0860*/  LDG.E R8, desc[UR8][R2.64+0x1c] ;  /* 0x00001c0802087981 */ /* 0x000f62000c1e1900 */
[----:B------:R-:W-:Y:S01]  /*0870*/  IADD3 R0, PT, PT, R0, 0x8, RZ ;  /* 0x0000000800007810 */ /* 0x000fe20007ffe0ff */
[----:B-----5:R-:W-:-:S05]  /*0880*/  FADD R13, R8, R13 ;  /* 0x0000000d080d7221 */ /* 0x020fca0000000000 */
[----:B------:R0:W-:Y:S02]  /*0890*/  STG.E desc[UR8][R4.64+0x1c], R13 ;  /* 0x00001c0d04007986 */ /* 0x0001e4000c101908 */
.L_x_3:
[----:B------:R-:W-:Y:S05]  /*08a0*/  @!P1 EXIT ;  /* 0x000000000000994d */ /* 0x000fea0003800000 */
[----:B------:R-:W-:Y:S02]  /*08b0*/  ISETP.GE.U32.AND P0, PT, R12, 0x4, PT ;  /* 0x000000040c00780c */ /* 0x000fe40003f06070 */
[----:B------:R-:W-:-:S04]  /*08c0*/  LOP3.LUT R6, R6, 0x3, RZ, 0xc0, !PT ;  /* 0x0000000306067812 */ /* 0x000fc800078ec0ff */
[----:B------:R-:W-:-:S07]  /*08d0*/  ISETP.NE.AND P1, PT, R6, RZ, PT ;  /* 0x000000ff0600720c */ /* 0x000fce0003f25270 */
[----:B------:R-:W-:Y:S06]  /*08e0*/  @!P0 BRA `(.L_x_4) ;  /* 0x0000000000548947 */ /* 0x000fec0003800000 */
[----:B01----:R-:W0:Y:S08]  /*08f0*/  LDC.64 R4, c[0x0][0x388] ;  /* 0x0000e200ff047b82 */ /* 0x003e300000000a00 */
[----:B------:R-:W1:Y:S01]  /*0900*/  LDC.64 R2, c[0x0][0x390] ;  /* 0x0000e400ff027b82 */ /* 0x000e620000000a00 */
        /* <DEDUP_REMOVED lines=8> */
[----:B------:R2:W-:Y:S04]  /*0990*/  STG.E desc[UR8][R2.64], R7 ;  /* 0x0000000702007986 */ /* 0x0005e8000c101908 */
[----:B------:R-:W3:Y:S02]  /*09a0*/  LDG.E R8, desc[UR8][R4.64+0x4] ;  /* 0x0000040804087981 */ /* 0x000ee4000c1e1900 */
[----:B---3--:R-:W-:-:S05]  /*09b0*/  FADD R9, R8, R9 ;  /* 0x0000000908097221 */ /* 0x008fca0000000000 */
[----:B------:R2:W-:Y:S04]  /*09c0*/  STG.E desc[UR8][R2.64+0x4], R9 ;  /* 0x0000040902007986 */ /* 0x0005e8000c101908 */
[----:B------:R-:W4:Y:S02]  /*09d0*/  LDG.E R8, desc[UR8][R4.64+0x8] ;  /* 0x0000080804087981 */ /* 0x000f24000c1e1900 */
[----:B----4-:R-:W-:-:S05]  /*09e0*/  FADD R11, R8, R11 ;  /* 0x0000000b080b7221 */ /* 0x010fca0000000000 */
[----:B------:R2:W-:Y:S04]  /*09f0*/  STG.E desc[UR8][R2.64+0x8], R11 ;  /* 0x0000080b02007986 */ /* 0x0005e8000c101908 */
[----:B------:R-:W5:Y:S01]  /*0a00*/  LDG.E R8, desc[UR8][R4.64+0xc] ;  /* 0x00000c0804087981 */ /* 0x000f62000c1e1900 */
[----:B------:R-:W-:Y:S01]  /*0a10*/  IADD3 R0, PT, PT, R0, 0x4, RZ ;  /* 0x0000000400007810 */ /* 0x000fe20007ffe0ff */
[----:B-----5:R-:W-:-:S05]  /*0a20*/  FADD R13, R8, R13 ;  /* 0x0000000d080d7221 */ /* 0x020fca0000000000 */
[----:B------:R2:W-:Y:S02]  /*0a30*/  STG.E desc[UR8][R2.64+0xc], R13 ;  /* 0x00000c0d02007986 */ /* 0x0005e4000c101908 */
.L_x_4:
[----:B------:R-:W-:Y:S05]  /*0a40*/  @!P1 EXIT ;  /* 0x000000000000994d */ /* 0x000fea0003800000 */
[----:B--2---:R-:W2:Y:S01]  /*0a50*/  LDC.64 R2, c[0x0][0x390] ;  /* 0x0000e400ff027b82 */ /* 0x004ea20000000a00 */
[----:B------:R-:W-:-:S07]  /*0a60*/  IMAD.MOV R6, RZ, RZ, -R6 ;  /* 0x000000ffff067224 */ /* 0x000fce00078e0a06 */
[----:B01----:R-:W0:Y:S01]  /*0a70*/  LDC.64 R4, c[0x0][0x388] ;  /* 0x0000e200ff047b82 */ /* 0x003e220000000a00 */
[----:B--2---:R-:W-:-:S05]  /*0a80*/  IMAD.WIDE.U32 R2, R0, 0x4, R2 ;  /* 0x0000000400027825 */ /* 0x004fca00078e0002 */
[----:B------:R-:W-:Y:S01]  /*0a90*/  MOV R9, R3 ;  /* 0x0000000300097202 */ /* 0x000fe20000000f00 */
[----:B0-----:R-:W-:Y:S01]  /*0aa0*/  IMAD.WIDE.U32 R4, R0, 0x4, R4 ;  /* 0x0000000400047825 */ /* 0x001fe200078e0004 */
[----:B------:R-:W-:-:S07]  /*0ab0*/  MOV R0, R2 ;  /* 0x0000000200007202 */ /* 0x000fce0000000f00 */
.L_x_5:
[----:B0-----:R-:W-:Y:S02]  /*0ac0*/  MOV R2, R0 ;  /* 0x0000000000027202 */ /* 0x001fe40000000f00 */
[----:B------:R-:W-:Y:S01]  /*0ad0*/  MOV R3, R9 ;  /* 0x0000000900037202 */ /* 0x000fe20000000f00 */
[----:B------:R0:W2:Y:S04]  /*0ae0*/  LDG.E R0, desc[UR8][R4.64] ;  /* 0x0000000804007981 */ /* 0x0000a8000c1e1900 */
[----:B------:R-:W2:Y:S01]  /*0af0*/  LDG.E R7, desc[UR8][R2.64] ;  /* 0x0000000802077981 */ /* 0x000ea2000c1e1900 */
[----:B------:R-:W-:-:S04]  /*0b00*/  IADD3 R6, PT, PT, R6, 0x1, RZ ;  /* 0x0000000106067810 */ /* 0x000fc80007ffe0ff */
[----:B------:R-:W-:Y:S02]  /*0b10*/  ISETP.NE.AND P0, PT, R6, RZ, PT ;  /* 0x000000ff0600720c */ /* 0x000fe40003f05270 */
[----:B0-----:R-:W-:-:S04]  /*0b20*/  IADD3 R4, P2, PT, R4, 0x4, RZ ;  /* 0x0000000404047810 */ /* 0x001fc80007f5e0ff */
[----:B------:R-:W-:Y:S01]  /*0b30*/  IADD3.X R5, PT, PT, RZ, R5, RZ, P2, !PT ;  /* 0x00000005ff057210 */ /* 0x000fe200017fe4ff */
[----:B--2---:R-:W-:Y:S01]  /*0b40*/  FADD R7, R0, R7 ;  /* 0x0000000700077221 */ /* 0x004fe20000000000 */
[----:B------:R-:W-:-:S04]  /*0b50*/  IADD3 R0, P1, PT, R2, 0x4, RZ ;  /* 0x0000000402007810 */ /* 0x000fc80007f3e0ff */
[----:B------:R0:W-:Y:S01]  /*0b60*/  STG.E desc[UR8][R2.64], R7 ;  /* 0x0000000702007986 */ /* 0x0001e2000c101908 */
[----:B------:R-:W-:Y:S01]  /*0b70*/  IADD3.X R9, PT, PT, RZ, R3, RZ, P1, !PT ;  /* 0x00000003ff097210 */ /* 0x000fe20000ffe4ff */
[----:B------:R-:W-:Y:S07]  /*0b80*/  @P0 BRA `(.L_x_5) ;  /* 0xfffffffc00cc0947 */ /* 0x000fee000383ffff */
[----:B------:R-:W-:Y:S05]  /*0b90*/  EXIT ;  /* 0x000000000000794d */ /* 0x000fea0003800000 */
.L_x_6:
        /* <DEDUP_REMOVED lines=14> */
.L_x_8:


//--------------------- .nv.shared.reserved.0     --------------------------
	.section	.nv.shared.reserved.0,"aw",@nobits
	.weak		__nv_reservedSMEM_offset_0_alias
	.size		__nv_reservedSMEM_offset_0_alias, 0, 64
	.other		__nv_reservedSMEM_offset_0_alias,@"STO_CUDA_RESERVED_SHARED STV_DEFAULT"
__nv_reservedSMEM_offset_0_alias:
	.zero		0
	.zero		64


//--------------------- .nv.constant0._Z10MatrixMultPfS_S_ --------------------------
	.section	.nv.constant0._Z10MatrixMultPfS_S_,"a",@progbits
	.sectionflags	@""
	.align	4
.nv.constant0._Z10MatrixMultPfS_S_:
	.zero		920


//--------------------- .nv.constant0._Z3addiPfS_ --------------------------
	.section	.nv.constant0._Z3addiPfS_,"a",@progbits
	.sectionflags	@""
	.align	4
.nv.constant0._Z3addiPfS_:
	.zero		920


//--------------------- SYMBOLS --------------------------

	.type		.nv.reservedSmem.offset0,@object
	.size		.nv.reservedSmem.offset0,0x4
